//
// Generated by NVIDIA NVVM Compiler
//
// Compiler Build ID: CL-36424714
// Cuda compilation tools, release 13.0, V13.0.88
// Based on NVVM 20.0.0
//

.version 9.0
.target sm_100
.address_size 64

	// .globl	_Z10SDH_kernel14atom_list_descP10hist_entryiii
.extern .shared .align 16 .b8 shared_mem[];

.visible .entry _Z10SDH_kernel14atom_list_descP10hist_entryiii(
	.param .align 8 .b8 _Z10SDH_kernel14atom_list_descP10hist_entryiii_param_0[24],
	.param .u64 .ptr .align 1 _Z10SDH_kernel14atom_list_descP10hist_entryiii_param_1,
	.param .u32 _Z10SDH_kernel14atom_list_descP10hist_entryiii_param_2,
	.param .u32 _Z10SDH_kernel14atom_list_descP10hist_entryiii_param_3,
	.param .u32 _Z10SDH_kernel14atom_list_descP10hist_entryiii_param_4
)
{
	.reg .pred 	%p<36>;
	.reg .b32 	%r<225>;
	.reg .b64 	%rd<30>;
	.reg .b64 	%fd<97>;

	ld.param.u64 	%rd10, [_Z10SDH_kernel14atom_list_descP10hist_entryiii_param_0+16];
	ld.param.u64 	%rd9, [_Z10SDH_kernel14atom_list_descP10hist_entryiii_param_0+8];
	ld.param.u64 	%rd8, [_Z10SDH_kernel14atom_list_descP10hist_entryiii_param_0];
	ld.param.u64 	%rd11, [_Z10SDH_kernel14atom_list_descP10hist_entryiii_param_1];
	ld.param.u32 	%r53, [_Z10SDH_kernel14atom_list_descP10hist_entryiii_param_2];
	ld.param.u32 	%r54, [_Z10SDH_kernel14atom_list_descP10hist_entryiii_param_3];
	ld.param.u32 	%r55, [_Z10SDH_kernel14atom_list_descP10hist_entryiii_param_4];
	cvta.to.global.u64 	%rd1, %rd11;
	cvta.to.global.u64 	%rd2, %rd8;
	cvta.to.global.u64 	%rd3, %rd9;
	cvta.to.global.u64 	%rd4, %rd10;
	mov.u32 	%r1, %ntid.x;
	shl.b32 	%r56, %r1, 3;
	mov.u32 	%r57, shared_mem;
	add.s32 	%r2, %r57, %r56;
	shl.b32 	%r3, %r1, 4;
	add.s32 	%r4, %r2, %r3;
	mov.u32 	%r5, %ctaid.x;
	mul.lo.s32 	%r58, %r1, %r5;
	mov.u32 	%r6, %tid.x;
	add.s32 	%r7, %r58, %r6;
	mov.u32 	%r8, %nctaid.x;
	add.s32 	%r59, %r8, -1;
	setp.eq.s32 	%p1, %r5, %r59;
	sub.s32 	%r60, %r53, %r58;
	selp.b32 	%r9, %r60, %r1, %p1;
	setp.ge.s32 	%p2, %r6, %r55;
	@%p2 bra 	$L__BB0_3;
	mov.u32 	%r210, %r6;
$L__BB0_2:
	shl.b32 	%r61, %r210, 2;
	add.s32 	%r62, %r4, %r61;
	mov.b32 	%r63, 0;
	st.shared.u32 	[%r62], %r63;
	add.s32 	%r210, %r210, %r1;
	setp.lt.s32 	%p3, %r210, %r55;
	@%p3 bra 	$L__BB0_2;
$L__BB0_3:
	bar.sync 	0;
	setp.ge.s32 	%p4, %r7, %r53;
	@%p4 bra 	$L__BB0_24;
	mul.wide.s32 	%rd12, %r7, 8;
	add.s64 	%rd13, %rd2, %rd12;
	ld.global.f64 	%fd1, [%rd13];
	add.s64 	%rd14, %rd3, %rd12;
	ld.global.f64 	%fd2, [%rd14];
	add.s64 	%rd15, %rd4, %rd12;
	ld.global.f64 	%fd3, [%rd15];
	not.b32 	%r64, %r8;
	shr.u32 	%r65, %r8, 1;
	setp.lt.u32 	%p5, %r5, %r65;
	and.b32  	%r66, %r64, 1;
	selp.b32 	%r67, 0, %r66, %p5;
	sub.s32 	%r12, %r65, %r67;
	setp.lt.s32 	%p6, %r12, 1;
	@%p6 bra 	$L__BB0_15;
	mov.b32 	%r211, 0;
	cvt.rn.f64.s32 	%fd18, %r54;
$L__BB0_6:
	setp.ge.u32 	%p7, %r6, %r1;
	mov.u32 	%r69, %ctaid.x;
	add.s32 	%r70, %r69, %r211;
	add.s32 	%r71, %r70, 1;
	rem.u32 	%r14, %r71, %r8;
	@%p7 bra 	$L__BB0_11;
	mov.u32 	%r212, %r6;
$L__BB0_8:
	mad.lo.s32 	%r16, %r14, %r1, %r212;
	setp.ge.s32 	%p8, %r16, %r53;
	@%p8 bra 	$L__BB0_10;
	cvta.to.global.u64 	%rd16, %rd8;
	mul.wide.s32 	%rd17, %r16, 8;
	add.s64 	%rd18, %rd16, %rd17;
	ld.global.f64 	%fd5, [%rd18];
	shl.b32 	%r72, %r212, 3;
	mov.u32 	%r73, shared_mem;
	add.s32 	%r74, %r73, %r72;
	st.shared.f64 	[%r74], %fd5;
	cvta.to.global.u64 	%rd19, %rd9;
	add.s64 	%rd20, %rd19, %rd17;
	ld.global.f64 	%fd6, [%rd20];
	add.s32 	%r75, %r2, %r72;
	st.shared.f64 	[%r75], %fd6;
	cvta.to.global.u64 	%rd21, %rd10;
	add.s64 	%rd22, %rd21, %rd17;
	ld.global.f64 	%fd7, [%rd22];
	add.s32 	%r76, %r74, %r3;
	st.shared.f64 	[%r76], %fd7;
$L__BB0_10:
	add.s32 	%r212, %r212, %r9;
	setp.lt.u32 	%p9, %r212, %r1;
	@%p9 bra 	$L__BB0_8;
$L__BB0_11:
	bar.sync 	0;
	mul.lo.s32 	%r214, %r14, %r1;
	setp.ge.u32 	%p10, %r214, %r53;
	@%p10 bra 	$L__BB0_14;
	mov.b32 	%r215, 0;
	mov.u32 	%r213, shared_mem;
$L__BB0_13:
	ld.shared.f64 	%fd8, [%r213];
	shl.b32 	%r79, %r1, 3;
	add.s32 	%r80, %r213, %r79;
	ld.shared.f64 	%fd9, [%r80];
	add.s32 	%r81, %r213, %r3;
	ld.shared.f64 	%fd10, [%r81];
	sub.f64 	%fd11, %fd1, %fd8;
	sub.f64 	%fd12, %fd2, %fd9;
	mul.f64 	%fd13, %fd12, %fd12;
	fma.rn.f64 	%fd14, %fd11, %fd11, %fd13;
	sub.f64 	%fd15, %fd3, %fd10;
	fma.rn.f64 	%fd16, %fd15, %fd15, %fd14;
	sqrt.rn.f64 	%fd17, %fd16;
	div.rn.f64 	%fd19, %fd17, %fd18;
	cvt.rzi.s32.f64 	%r82, %fd19;
	shl.b32 	%r83, %r82, 2;
	add.s32 	%r84, %r4, %r83;
	atom.shared.add.u32 	%r85, [%r84], 1;
	add.s32 	%r215, %r215, 1;
	setp.lt.u32 	%p11, %r215, %r1;
	add.s32 	%r214, %r214, 1;
	setp.lt.u32 	%p12, %r214, %r53;
	and.pred  	%p13, %p11, %p12;
	add.s32 	%r213, %r213, 8;
	@%p13 bra 	$L__BB0_13;
$L__BB0_14:
	bar.sync 	0;
	add.s32 	%r211, %r211, 1;
	setp.ne.s32 	%p14, %r211, %r12;
	@%p14 bra 	$L__BB0_6;
$L__BB0_15:
	shl.b32 	%r86, %r6, 3;
	mov.u32 	%r87, shared_mem;
	add.s32 	%r88, %r87, %r86;
	st.shared.f64 	[%r88], %fd1;
	add.s32 	%r89, %r2, %r86;
	st.shared.f64 	[%r89], %fd2;
	add.s32 	%r90, %r88, %r3;
	st.shared.f64 	[%r90], %fd3;
	bar.sync 	0;
	shr.u32 	%r91, %r9, 31;
	add.s32 	%r92, %r9, %r91;
	shr.s32 	%r93, %r92, 1;
	setp.ge.u32 	%p15, %r6, %r93;
	and.b32  	%r94, %r9, -2147483647;
	setp.ne.s32 	%p16, %r94, 1;
	and.pred  	%p17, %p15, %p16;
	selp.s32 	%r95, -1, 0, %p17;
	add.s32 	%r26, %r93, %r95;
	setp.lt.s32 	%p18, %r26, 1;
	@%p18 bra 	$L__BB0_24;
	add.s32 	%r27, %r6, 1;
	cvt.rn.f64.s32 	%fd4, %r54;
	and.b32  	%r28, %r26, 3;
	setp.lt.u32 	%p19, %r26, 4;
	mov.b32 	%r219, 0;
	@%p19 bra 	$L__BB0_19;
	and.b32  	%r219, %r26, 2147483644;
	neg.s32 	%r217, %r219;
	add.s32 	%r216, %r6, 4;
$L__BB0_18:
	.pragma "nounroll";
	add.s32 	%r97, %r216, -2;
	add.s32 	%r98, %r216, -3;
	rem.u32 	%r99, %r98, %r9;
	shl.b32 	%r100, %r99, 3;
	mov.u32 	%r101, shared_mem;
	add.s32 	%r102, %r101, %r100;
	ld.shared.f64 	%fd20, [%r102];
	add.s32 	%r103, %r2, %r100;
	ld.shared.f64 	%fd21, [%r103];
	add.s32 	%r104, %r102, %r3;
	ld.shared.f64 	%fd22, [%r104];
	sub.f64 	%fd23, %fd1, %fd20;
	sub.f64 	%fd24, %fd2, %fd21;
	mul.f64 	%fd25, %fd24, %fd24;
	fma.rn.f64 	%fd26, %fd23, %fd23, %fd25;
	sub.f64 	%fd27, %fd3, %fd22;
	fma.rn.f64 	%fd28, %fd27, %fd27, %fd26;
	sqrt.rn.f64 	%fd29, %fd28;
	div.rn.f64 	%fd30, %fd29, %fd4;
	cvt.rzi.s32.f64 	%r105, %fd30;
	shl.b32 	%r106, %r105, 2;
	add.s32 	%r107, %r4, %r106;
	atom.shared.add.u32 	%r108, [%r107], 1;
	rem.u32 	%r109, %r97, %r9;
	shl.b32 	%r110, %r109, 3;
	add.s32 	%r111, %r101, %r110;
	ld.shared.f64 	%fd31, [%r111];
	add.s32 	%r112, %r2, %r110;
	ld.shared.f64 	%fd32, [%r112];
	add.s32 	%r113, %r111, %r3;
	ld.shared.f64 	%fd33, [%r113];
	sub.f64 	%fd34, %fd1, %fd31;
	sub.f64 	%fd35, %fd2, %fd32;
	mul.f64 	%fd36, %fd35, %fd35;
	fma.rn.f64 	%fd37, %fd34, %fd34, %fd36;
	sub.f64 	%fd38, %fd3, %fd33;
	fma.rn.f64 	%fd39, %fd38, %fd38, %fd37;
	sqrt.rn.f64 	%fd40, %fd39;
	div.rn.f64 	%fd41, %fd40, %fd4;
	cvt.rzi.s32.f64 	%r114, %fd41;
	shl.b32 	%r115, %r114, 2;
	add.s32 	%r116, %r4, %r115;
	atom.shared.add.u32 	%r117, [%r116], 1;
	add.s32 	%r118, %r216, -1;
	rem.u32 	%r119, %r118, %r9;
	shl.b32 	%r120, %r119, 3;
	add.s32 	%r121, %r101, %r120;
	ld.shared.f64 	%fd42, [%r121];
	add.s32 	%r122, %r2, %r120;
	ld.shared.f64 	%fd43, [%r122];
	add.s32 	%r123, %r121, %r3;
	ld.shared.f64 	%fd44, [%r123];
	sub.f64 	%fd45, %fd1, %fd42;
	sub.f64 	%fd46, %fd2, %fd43;
	mul.f64 	%fd47, %fd46, %fd46;
	fma.rn.f64 	%fd48, %fd45, %fd45, %fd47;
	sub.f64 	%fd49, %fd3, %fd44;
	fma.rn.f64 	%fd50, %fd49, %fd49, %fd48;
	sqrt.rn.f64 	%fd51, %fd50;
	div.rn.f64 	%fd52, %fd51, %fd4;
	cvt.rzi.s32.f64 	%r124, %fd52;
	shl.b32 	%r125, %r124, 2;
	add.s32 	%r126, %r4, %r125;
	atom.shared.add.u32 	%r127, [%r126], 1;
	rem.u32 	%r128, %r216, %r9;
	shl.b32 	%r129, %r128, 3;
	add.s32 	%r130, %r101, %r129;
	ld.shared.f64 	%fd53, [%r130];
	add.s32 	%r131, %r2, %r129;
	ld.shared.f64 	%fd54, [%r131];
	add.s32 	%r132, %r130, %r3;
	ld.shared.f64 	%fd55, [%r132];
	sub.f64 	%fd56, %fd1, %fd53;
	sub.f64 	%fd57, %fd2, %fd54;
	mul.f64 	%fd58, %fd57, %fd57;
	fma.rn.f64 	%fd59, %fd56, %fd56, %fd58;
	sub.f64 	%fd60, %fd3, %fd55;
	fma.rn.f64 	%fd61, %fd60, %fd60, %fd59;
	sqrt.rn.f64 	%fd62, %fd61;
	div.rn.f64 	%fd63, %fd62, %fd4;
	cvt.rzi.s32.f64 	%r133, %fd63;
	shl.b32 	%r134, %r133, 2;
	add.s32 	%r135, %r4, %r134;
	atom.shared.add.u32 	%r136, [%r135], 1;
	add.s32 	%r217, %r217, 4;
	add.s32 	%r216, %r216, 4;
	setp.ne.s32 	%p20, %r217, 0;
	@%p20 bra 	$L__BB0_18;
$L__BB0_19:
	setp.eq.s32 	%p21, %r28, 0;
	@%p21 bra 	$L__BB0_24;
	setp.eq.s32 	%p22, %r28, 1;
	@%p22 bra 	$L__BB0_22;
	add.s32 	%r137, %r27, %r219;
	rem.u32 	%r138, %r137, %r9;
	shl.b32 	%r139, %r138, 3;
	mov.u32 	%r140, shared_mem;
	add.s32 	%r141, %r140, %r139;
	ld.shared.f64 	%fd64, [%r141];
	add.s32 	%r142, %r2, %r139;
	ld.shared.f64 	%fd65, [%r142];
	add.s32 	%r143, %r141, %r3;
	ld.shared.f64 	%fd66, [%r143];
	sub.f64 	%fd67, %fd1, %fd64;
	sub.f64 	%fd68, %fd2, %fd65;
	mul.f64 	%fd69, %fd68, %fd68;
	fma.rn.f64 	%fd70, %fd67, %fd67, %fd69;
	sub.f64 	%fd71, %fd3, %fd66;
	fma.rn.f64 	%fd72, %fd71, %fd71, %fd70;
	sqrt.rn.f64 	%fd73, %fd72;
	div.rn.f64 	%fd74, %fd73, %fd4;
	cvt.rzi.s32.f64 	%r144, %fd74;
	shl.b32 	%r145, %r144, 2;
	add.s32 	%r146, %r4, %r145;
	atom.shared.add.u32 	%r147, [%r146], 1;
	add.s32 	%r148, %r137, 1;
	rem.u32 	%r149, %r148, %r9;
	shl.b32 	%r150, %r149, 3;
	add.s32 	%r151, %r140, %r150;
	ld.shared.f64 	%fd75, [%r151];
	add.s32 	%r152, %r2, %r150;
	ld.shared.f64 	%fd76, [%r152];
	add.s32 	%r153, %r151, %r3;
	ld.shared.f64 	%fd77, [%r153];
	sub.f64 	%fd78, %fd1, %fd75;
	sub.f64 	%fd79, %fd2, %fd76;
	mul.f64 	%fd80, %fd79, %fd79;
	fma.rn.f64 	%fd81, %fd78, %fd78, %fd80;
	sub.f64 	%fd82, %fd3, %fd77;
	fma.rn.f64 	%fd83, %fd82, %fd82, %fd81;
	sqrt.rn.f64 	%fd84, %fd83;
	div.rn.f64 	%fd85, %fd84, %fd4;
	cvt.rzi.s32.f64 	%r154, %fd85;
	shl.b32 	%r155, %r154, 2;
	add.s32 	%r156, %r4, %r155;
	atom.shared.add.u32 	%r157, [%r156], 1;
	add.s32 	%r219, %r219, 2;
$L__BB0_22:
	and.b32  	%r158, %r26, 1;
	setp.eq.b32 	%p23, %r158, 1;
	not.pred 	%p24, %p23;
	@%p24 bra 	$L__BB0_24;
	add.s32 	%r159, %r27, %r219;
	rem.u32 	%r160, %r159, %r9;
	shl.b32 	%r161, %r160, 3;
	mov.u32 	%r162, shared_mem;
	add.s32 	%r163, %r162, %r161;
	ld.shared.f64 	%fd86, [%r163];
	add.s32 	%r164, %r2, %r161;
	ld.shared.f64 	%fd87, [%r164];
	add.s32 	%r165, %r163, %r3;
	ld.shared.f64 	%fd88, [%r165];
	sub.f64 	%fd89, %fd1, %fd86;
	sub.f64 	%fd90, %fd2, %fd87;
	mul.f64 	%fd91, %fd90, %fd90;
	fma.rn.f64 	%fd92, %fd89, %fd89, %fd91;
	sub.f64 	%fd93, %fd3, %fd88;
	fma.rn.f64 	%fd94, %fd93, %fd93, %fd92;
	sqrt.rn.f64 	%fd95, %fd94;
	div.rn.f64 	%fd96, %fd95, %fd4;
	cvt.rzi.s32.f64 	%r166, %fd96;
	shl.b32 	%r167, %r166, 2;
	add.s32 	%r168, %r4, %r167;
	atom.shared.add.u32 	%r169, [%r168], 1;
$L__BB0_24:
	bar.sync 	0;
	setp.ne.s32 	%p25, %r6, 0;
	setp.lt.s32 	%p26, %r55, 1;
	or.pred  	%p27, %p25, %p26;
	@%p27 bra 	$L__BB0_36;
	and.b32  	%r39, %r55, 7;
	setp.lt.u32 	%p28, %r55, 8;
	mov.b32 	%r223, 0;
	@%p28 bra 	$L__BB0_28;
	and.b32  	%r223, %r55, 2147483640;
	neg.s32 	%r221, %r223;
	add.s64 	%rd29, %rd1, 32;
	mov.u32 	%r171, shared_mem;
	mad.lo.s32 	%r172, %r1, 24, %r171;
	add.s32 	%r220, %r172, 16;
$L__BB0_27:
	.pragma "nounroll";
	ld.shared.v2.u32 	{%r173, %r174}, [%r220+-16];
	atom.global.add.u32 	%r175, [%rd29+-32], %r173;
	atom.global.add.u32 	%r176, [%rd29+-24], %r174;
	ld.shared.v2.u32 	{%r177, %r178}, [%r220+-8];
	atom.global.add.u32 	%r179, [%rd29+-16], %r177;
	atom.global.add.u32 	%r180, [%rd29+-8], %r178;
	ld.shared.v2.u32 	{%r181, %r182}, [%r220];
	atom.global.add.u32 	%r183, [%rd29], %r181;
	atom.global.add.u32 	%r184, [%rd29+8], %r182;
	ld.shared.v2.u32 	{%r185, %r186}, [%r220+8];
	atom.global.add.u32 	%r187, [%rd29+16], %r185;
	atom.global.add.u32 	%r188, [%rd29+24], %r186;
	add.s32 	%r221, %r221, 8;
	add.s64 	%rd29, %rd29, 64;
	add.s32 	%r220, %r220, 32;
	setp.ne.s32 	%p29, %r221, 0;
	@%p29 bra 	$L__BB0_27;
$L__BB0_28:
	setp.eq.s32 	%p30, %r39, 0;
	@%p30 bra 	$L__BB0_36;
	and.b32  	%r48, %r55, 3;
	setp.lt.u32 	%p31, %r39, 4;
	@%p31 bra 	$L__BB0_31;
	mul.wide.u32 	%rd23, %r223, 8;
	add.s64 	%rd24, %rd1, %rd23;
	shl.b32 	%r189, %r223, 2;
	add.s32 	%r190, %r4, %r189;
	ld.shared.u32 	%r191, [%r190];
	atom.global.add.u32 	%r192, [%rd24], %r191;
	ld.shared.u32 	%r193, [%r190+4];
	atom.global.add.u32 	%r194, [%rd24+8], %r193;
	ld.shared.u32 	%r195, [%r190+8];
	atom.global.add.u32 	%r196, [%rd24+16], %r195;
	ld.shared.u32 	%r197, [%r190+12];
	atom.global.add.u32 	%r198, [%rd24+24], %r197;
	add.s32 	%r223, %r223, 4;
$L__BB0_31:
	setp.eq.s32 	%p32, %r48, 0;
	@%p32 bra 	$L__BB0_36;
	setp.eq.s32 	%p33, %r48, 1;
	@%p33 bra 	$L__BB0_34;
	mul.wide.u32 	%rd25, %r223, 8;
	add.s64 	%rd26, %rd1, %rd25;
	shl.b32 	%r199, %r223, 2;
	add.s32 	%r200, %r4, %r199;
	ld.shared.u32 	%r201, [%r200];
	atom.global.add.u32 	%r202, [%rd26], %r201;
	ld.shared.u32 	%r203, [%r200+4];
	atom.global.add.u32 	%r204, [%rd26+8], %r203;
	add.s32 	%r223, %r223, 2;
$L__BB0_34:
	and.b32  	%r205, %r55, 1;
	setp.eq.b32 	%p34, %r205, 1;
	not.pred 	%p35, %p34;
	@%p35 bra 	$L__BB0_36;
	mul.wide.u32 	%rd27, %r223, 8;
	add.s64 	%rd28, %rd1, %rd27;
	shl.b32 	%r206, %r223, 2;
	add.s32 	%r207, %r4, %r206;
	ld.shared.u32 	%r208, [%r207];
	atom.global.add.u32 	%r209, [%rd28], %r208;
$L__BB0_36:
	ret;

}


// ===== COMPILED SASS (sm_100) =====

	.target	sm_100

	.elftype	@"ET_EXEC"


//--------------------- .note.nv.tkinfo           --------------------------
	.section	.note.nv.tkinfo,"",@"SHT_NOTE"
	.sectionflags	@"SHF_NOTE_NV_TKINFO"
	.tkinfo
        /*0018*/ 	.word	0x00000002
        /*0030*/ 	.string	""
        /*0030*/ 	.string	"ptxas"
        /*0030*/ 	.string	"Cuda compilation tools, release 13.0, V13.0.88"
        /*0030*/ 	.string	"Build cuda_13.0.r13.0/compiler.36424714_0"
        /*0030*/ 	.string	"-arch sm_100 -m 64 "



//--------------------- .note.nv.cuinfo           --------------------------
	.section	.note.nv.cuinfo,"",@"SHT_NOTE"
	.sectionflags	@"SHF_NOTE_NV_CUINFO"
        /*0018*/ 	.short	0x0002
        /*001a*/ 	.short	0x0064
        /*001c*/ 	.short	0x0082
	.zero		2


//--------------------- .nv.info                  --------------------------
	.section	.nv.info,"",@"SHT_CUDA_INFO"
	.align	4


	//----- nvinfo : EIATTR_REGCOUNT
	.align		4
        /*0000*/ 	.byte	0x04, 0x2f
        /*0002*/ 	.short	(.L_1 - .L_0)
	.align		4
.L_0:
        /*0004*/ 	.word	index@(_Z10SDH_kernel14atom_list_descP10hist_entryiii)
        /*0008*/ 	.word	0x0000002c


	//----- nvinfo : EIATTR_FRAME_SIZE
	.align		4
.L_1:
        /*000c*/ 	.byte	0x04, 0x11
        /*000e*/ 	.short	(.L_3 - .L_2)
	.align		4
.L_2:
        /*0010*/ 	.word	index@($__internal_1_$__cuda_sm20_dsqrt_rn_f64_mediumpath_v1)
        /*0014*/ 	.word	0x00000000


	//----- nvinfo : EIATTR_FRAME_SIZE
	.align		4
.L_3:
        /*0018*/ 	.byte	0x04, 0x11
        /*001a*/ 	.short	(.L_5 - .L_4)
	.align		4
.L_4:
        /*001c*/ 	.word	index@($__internal_0_$__cuda_sm20_div_rn_f64_full)
        /*0020*/ 	.word	0x00000000


	//----- nvinfo : EIATTR_FRAME_SIZE
	.align		4
.L_5:
        /*0024*/ 	.byte	0x04, 0x11
        /*0026*/ 	.short	(.L_7 - .L_6)
	.align		4
.L_6:
        /*0028*/ 	.word	index@(_Z10SDH_kernel14atom_list_descP10hist_entryiii)
        /*002c*/ 	.word	0x00000000


	//----- nvinfo : EIATTR_MIN_STACK_SIZE
	.align		4
.L_7:
        /*0030*/ 	.byte	0x04, 0x12
        /*0032*/ 	.short	(.L_9 - .L_8)
	.align		4
.L_8:
        /*0034*/ 	.word	index@(_Z10SDH_kernel14atom_list_descP10hist_entryiii)
        /*0038*/ 	.word	0x00000000
.L_9:


//--------------------- .nv.compat                --------------------------
	.section	.nv.compat,"",@"SHT_CUDA_COMPAT_INFO"
	.align	4
        /*0000*/ 	.byte	0x02, 0x09, 0x00, 0x00, 0x02, 0x02, 0x01, 0x00, 0x02, 0x05, 0x05, 0x00, 0x03, 0x07, 0x01, 0x01
        /*0010*/ 	.byte	0x02, 0x03, 0x00, 0x00, 0x02, 0x06, 0x01, 0x00, 0x04, 0x0b, 0x08, 0x00, 0x01, 0x00, 0x00, 0x00
        /*0020*/ 	.byte	0x00, 0x00, 0x00, 0x00


//--------------------- .nv.info._Z10SDH_kernel14atom_list_descP10hist_entryiii --------------------------
	.section	.nv.info._Z10SDH_kernel14atom_list_descP10hist_entryiii,"",@"SHT_CUDA_INFO"
	.sectionflags	@""
	.align	4


	//----- nvinfo : EIATTR_CUDA_API_VERSION
	.align		4
        /*0000*/ 	.byte	0x04, 0x37
        /*0002*/ 	.short	(.L_11 - .L_10)
.L_10:
        /*0004*/ 	.word	0x00000082


	//----- nvinfo : EIATTR_KPARAM_INFO
	.align		4
.L_11:
        /*0008*/ 	.byte	0x04, 0x17
        /*000a*/ 	.short	(.L_13 - .L_12)
.L_12:
        /*000c*/ 	.word	0x00000000
        /*0010*/ 	.short	0x0004
        /*0012*/ 	.short	0x0028
        /*0014*/ 	.byte	0x00, 0xf0, 0x11, 0x00


	//----- nvinfo : EIATTR_KPARAM_INFO
	.align		4
.L_13:
        /*0018*/ 	.byte	0x04, 0x17
        /*001a*/ 	.short	(.L_15 - .L_14)
.L_14:
        /*001c*/ 	.word	0x00000000
        /*0020*/ 	.short	0x0003
        /*0022*/ 	.short	0x0024
        /*0024*/ 	.byte	0x00, 0xf0, 0x11, 0x00


	//----- nvinfo : EIATTR_KPARAM_INFO
	.align		4
.L_15:
        /*0028*/ 	.byte	0x04, 0x17
        /*002a*/ 	.short	(.L_17 - .L_16)
.L_16:
        /*002c*/ 	.word	0x00000000
        /*0030*/ 	.short	0x0002
        /*0032*/ 	.short	0x0020
        /*0034*/ 	.byte	0x00, 0xf0, 0x11, 0x00


	//----- nvinfo : EIATTR_KPARAM_INFO
	.align		4
.L_17:
        /*0038*/ 	.byte	0x04, 0x17
        /*003a*/ 	.short	(.L_19 - .L_18)
.L_18:
        /*003c*/ 	.word	0x00000000
        /*0040*/ 	.short	0x0001
        /*0042*/ 	.short	0x0018
        /*0044*/ 	.byte	0x00, 0xf5, 0x21, 0x00


	//----- nvinfo : EIATTR_KPARAM_INFO
	.align		4
.L_19:
        /*0048*/ 	.byte	0x04, 0x17
        /*004a*/ 	.short	(.L_21 - .L_20)
.L_20:
        /*004c*/ 	.word	0x00000000
        /*0050*/ 	.short	0x0000
        /*0052*/ 	.short	0x0000
        /*0054*/ 	.byte	0x00, 0xf0, 0x61, 0x00


	//----- nvinfo : EIATTR_SPARSE_MMA_MASK
	.align		4
.L_21:
        /*0058*/ 	.byte	0x03, 0x50
        /*005a*/ 	.short	0x0000


	//----- nvinfo : EIATTR_MAXREG_COUNT
	.align		4
        /*005c*/ 	.byte	0x03, 0x1b
        /*005e*/ 	.short	0x00ff


	//----- nvinfo : EIATTR_NUM_BARRIERS
	.align		4
        /*0060*/ 	.byte	0x02, 0x4c
        /*0062*/ 	.byte	0x01
	.zero		1


	//----- nvinfo : EIATTR_MERCURY_ISA_VERSION
	.align		4
        /*0064*/ 	.byte	0x03, 0x5f
        /*0066*/ 	.short	0x0101


	//----- nvinfo : EIATTR_INT_WARP_WIDE_INSTR_OFFSETS
	.align		4
        /*0068*/ 	.byte	0x04, 0x31
        /*006a*/ 	.short	(.L_23 - .L_22)


	//   ....[0]....
.L_22:
        /*006c*/ 	.word	0x000031f0


	//   ....[1]....
        /*0070*/ 	.word	0x00003470


	//   ....[2]....
        /*0074*/ 	.word	0x000035f0


	//   ....[3]....
        /*0078*/ 	.word	0x000036e0


	//----- nvinfo : EIATTR_VRC_CTA_INIT_COUNT
	.align		4
.L_23:
        /*007c*/ 	.byte	0x02, 0x4a
	.zero		1
	.zero		1


	//----- nvinfo : EIATTR_EXIT_INSTR_OFFSETS
	.align		4
        /*0080*/ 	.byte	0x04, 0x1c
        /*0082*/ 	.short	(.L_25 - .L_24)


	//   ....[0]....
.L_24:
        /*0084*/ 	.word	0x000030c0


	//   ....[1]....
        /*0088*/ 	.word	0x000033f0


	//   ....[2]....
        /*008c*/ 	.word	0x00003570


	//   ....[3]....
        /*0090*/ 	.word	0x000036a0


	//   ....[4]....
        /*0094*/ 	.word	0x00003760


	//----- nvinfo : EIATTR_CRS_STACK_SIZE
	.align		4
.L_25:
        /*0098*/ 	.byte	0x04, 0x1e
        /*009a*/ 	.short	(.L_27 - .L_26)
.L_26:
        /*009c*/ 	.word	0x00000000


	//----- nvinfo : EIATTR_CBANK_PARAM_SIZE
	.align		4
.L_27:
        /*00a0*/ 	.byte	0x03, 0x19
        /*00a2*/ 	.short	0x002c


	//----- nvinfo : EIATTR_PARAM_CBANK
	.align		4
        /*00a4*/ 	.byte	0x04, 0x0a
        /*00a6*/ 	.short	(.L_29 - .L_28)
	.align		4
.L_28:
        /*00a8*/ 	.word	index@(.nv.constant0._Z10SDH_kernel14atom_list_descP10hist_entryiii)
        /*00ac*/ 	.short	0x0380
        /*00ae*/ 	.short	0x002c


	//----- nvinfo : EIATTR_SW_WAR
	.align		4
.L_29:
        /*00b0*/ 	.byte	0x04, 0x36
        /*00b2*/ 	.short	(.L_31 - .L_30)
.L_30:
        /*00b4*/ 	.word	0x00000008
.L_31:


//--------------------- .nv.callgraph             --------------------------
	.section	.nv.callgraph,"",@"SHT_CUDA_CALLGRAPH"
	.align	4
	.sectionentsize	8
	.align		4
        /*0000*/ 	.word	0x00000000
	.align		4
        /*0004*/ 	.word	0xffffffff
	.align		4
        /*0008*/ 	.word	0x00000000
	.align		4
        /*000c*/ 	.word	0xfffffffe
	.align		4
        /*0010*/ 	.word	0x00000000
	.align		4
        /*0014*/ 	.word	0xfffffffd
	.align		4
        /*0018*/ 	.word	0x00000000
	.align		4
        /*001c*/ 	.word	0xfffffffc


//--------------------- .text._Z10SDH_kernel14atom_list_descP10hist_entryiii --------------------------
	.section	.text._Z10SDH_kernel14atom_list_descP10hist_entryiii,"ax",@progbits
	.align	128
        .global         _Z10SDH_kernel14atom_list_descP10hist_entryiii
        .type           _Z10SDH_kernel14atom_list_descP10hist_entryiii,@function
        .size           _Z10SDH_kernel14atom_list_descP10hist_entryiii,(.L_x_64 - _Z10SDH_kernel14atom_list_descP10hist_entryiii)
        .other          _Z10SDH_kernel14atom_list_descP10hist_entryiii,@"STO_CUDA_ENTRY STV_DEFAULT"
_Z10SDH_kernel14atom_list_descP10hist_entryiii:
.text._Z10SDH_kernel14atom_list_descP10hist_entryiii:
[----:B------:R-:W-:Y:S01]  /*0000*/  LDC R1, c[0x0][0x37c] ;  /* 0x0000df00ff017b82 */ /* 0x000fe20000000800 */
[----:B------:R-:W0:Y:S01]  /*0010*/  S2R R8, SR_TID.X ;  /* 0x0000000000087919 */ /* 0x000e220000002100 */
[----:B------:R-:W0:Y:S06]  /*0020*/  LDCU UR4, c[0x0][0x3a8] ;  /* 0x00007500ff0477ac */ /* 0x000e2c0008000800 */
[----:B------:R-:W1:Y:S01]  /*0030*/  LDC R7, c[0x0][0x360] ;  /* 0x0000d800ff077b82 */ /* 0x000e620000000800 */
[----:B------:R-:W-:Y:S01]  /*0040*/  MOV R0, 0x400 ;  /* 0x0000040000007802 */ /* 0x000fe20000000f00 */
[----:B------:R-:W2:Y:S01]  /*0050*/  S2R R3, SR_CgaCtaId ;  /* 0x0000000000037919 */ /* 0x000ea20000008800 */
[----:B------:R-:W3:Y:S01]  /*0060*/  LDCU.64 UR8, c[0x0][0x358] ;  /* 0x00006b00ff0877ac */ /* 0x000ee20008000a00 */
[----:B------:R-:W-:Y:S04]  /*0070*/  BSSY.RECONVERGENT B0, `(.L_x_0) ;  /* 0x000000f000007945 */ /* 0x000fe80003800200 */
[----:B------:R-:W4:Y:S08]  /*0080*/  LDC R9, c[0x0][0x3a0] ;  /* 0x0000e800ff097b82 */ /* 0x000f300000000800 */
[----:B------:R-:W3:Y:S08]  /*0090*/  LDC R19, c[0x0][0x370] ;  /* 0x0000dc00ff137b82 */ /* 0x000ef00000000800 */
[----:B------:R-:W1:Y:S01]  /*00a0*/  S2UR UR6, SR_CTAID.X ;  /* 0x00000000000679c3 */ /* 0x000e620000002500 */
[----:B0-----:R-:W-:-:S02]  /*00b0*/  ISETP.GE.AND P0, PT, R8, UR4, PT ;  /* 0x0000000408007c0c */ /* 0x001fc4000bf06270 */
[----:B--2---:R-:W-:-:S05]  /*00c0*/  LEA R0, R3, R0, 0x18 ;  /* 0x0000000003007211 */ /* 0x004fca00078ec0ff */
[----:B-1----:R-:W-:-:S04]  /*00d0*/  IMAD R6, R7, 0x8, R0 ;  /* 0x0000000807067824 */ /* 0x002fc800078e0200 */
[----:B------:R-:W-:Y:S02]  /*00e0*/  IMAD R5, R7, 0x10, R6 ;  /* 0x0000001007057824 */ /* 0x000fe400078e0206 */
[----:B------:R-:W-:Y:S05]  /*00f0*/  @P0 BRA `(.L_x_1) ;  /* 0x0000000000180947 */ /* 0x000fea0003800000 */
[----:B------:R-:W-:-:S07]  /*0100*/  IMAD.MOV.U32 R0, RZ, RZ, R8 ;  /* 0x000000ffff007224 */ /* 0x000fce00078e0008 */
.L_x_2:
[----:B------:R-:W-:Y:S01]  /*0110*/  LEA R2, R0, R5, 0x2 ;  /* 0x0000000500027211 */ /* 0x000fe200078e10ff */
[----:B------:R-:W-:-:S04]  /*0120*/  IMAD.IADD R0, R7, 0x1, R0 ;  /* 0x0000000107007824 */ /* 0x000fc800078e0200 */
[----:B------:R0:W-:Y:S01]  /*0130*/  STS [R2], RZ ;  /* 0x000000ff02007388 */ /* 0x0001e20000000800 */
[----:B------:R-:W-:-:S13]  /*0140*/  ISETP.GE.AND P0, PT, R0, UR4, PT ;  /* 0x0000000400007c0c */ /* 0x000fda000bf06270 */
[----:B0-----:R-:W-:Y:S05]  /*0150*/  @!P0 BRA `(.L_x_2) ;  /* 0xfffffffc00ec8947 */ /* 0x001fea000383ffff */
.L_x_1:
[----:B---3--:R-:W-:Y:S05]  /*0160*/  BSYNC.RECONVERGENT B0 ;  /* 0x0000000000007941 */ /* 0x008fea0003800200 */
.L_x_0:
[----:B------:R-:W-:Y:S01]  /*0170*/  IMAD R3, R7, UR6, R8 ;  /* 0x0000000607037c24 */ /* 0x000fe2000f8e0208 */
[----:B------:R-:W-:Y:S01]  /*0180*/  BAR.SYNC.DEFER_BLOCKING 0x0 ;  /* 0x0000000000007b1d */ /* 0x000fe20000010000 */
[----:B------:R-:W-:Y:S02]  /*0190*/  VIADD R0, R19, 0xffffffff ;  /* 0xffffffff13007836 */ /* 0x000fe40000000000 */
[----:B------:R-:W-:Y:S01]  /*01a0*/  IMAD.MOV R4, RZ, RZ, -R7 ;  /* 0x000000ffff047224 */ /* 0x000fe200078e0a07 */
[----:B----4-:R-:W-:Y:S02]  /*01b0*/  ISETP.GE.AND P1, PT, R3, R9, PT ;  /* 0x000000090300720c */ /* 0x010fe40003f26270 */
[----:B------:R-:W-:Y:S01]  /*01c0*/  ISETP.NE.AND P0, PT, R0, UR6, PT ;  /* 0x0000000600007c0c */ /* 0x000fe2000bf05270 */
[----:B------:R-:W-:Y:S01]  /*01d0*/  IMAD R4, R4, UR6, R9 ;  /* 0x0000000604047c24 */ /* 0x000fe2000f8e0209 */
[----:B------:R-:W0:Y:S04]  /*01e0*/  LDCU UR7, c[0x0][0x3a0] ;  /* 0x00007400ff0777ac */ /* 0x000e280008000800 */
[----:B------:R-:W-:-:S05]  /*01f0*/  SEL R4, R4, R7, !P0 ;  /* 0x0000000704047207 */ /* 0x000fca0004000000 */
[----:B------:R-:W-:Y:S05]  /*0200*/  @P1 BRA `(.L_x_3) ;  /* 0x0000002c00981947 */ /* 0x000fea0003800000 */
[----:B------:R-:W1:Y:S08]  /*0210*/  LDC.64 R12, c[0x0][0x380] ;  /* 0x0000e000ff0c7b82 */ /* 0x000e700000000a00 */
[----:B------:R-:W2:Y:S08]  /*0220*/  LDC.64 R14, c[0x0][0x388] ;  /* 0x0000e200ff0e7b82 */ /* 0x000eb00000000a00 */
[----:B------:R-:W3:Y:S01]  /*0230*/  LDC.64 R16, c[0x0][0x390] ;  /* 0x0000e400ff107b82 */ /* 0x000ee20000000a00 */
[----:B-1----:R-:W-:-:S06]  /*0240*/  IMAD.WIDE R12, R3, 0x8, R12 ;  /* 0x00000008030c7825 */ /* 0x002fcc00078e020c */
[----:B------:R-:W5:Y:S01]  /*0250*/  LDG.E.64 R12, desc[UR8][R12.64] ;  /* 0x000000080c0c7981 */ /* 0x000f62000c1e1b00 */
[----:B--2---:R-:W-:-:S06]  /*0260*/  IMAD.WIDE R14, R3, 0x8, R14 ;  /* 0x00000008030e7825 */ /* 0x004fcc00078e020e */
[----:B------:R-:W5:Y:S01]  /*0270*/  LDG.E.64 R14, desc[UR8][R14.64] ;  /* 0x000000080e0e7981 */ /* 0x000f62000c1e1b00 */
[----:B---3--:R-:W-:-:S06]  /*0280*/  IMAD.WIDE R16, R3, 0x8, R16 ;  /* 0x0000000803107825 */ /* 0x008fcc00078e0210 */
[----:B------:R-:W5:Y:S01]  /*0290*/  LDG.E.64 R16, desc[UR8][R16.64] ;  /* 0x0000000810107981 */ /* 0x000f62000c1e1b00 */
[----:B------:R-:W-:Y:S02]  /*02a0*/  SHF.R.U32.HI R18, RZ, 0x1, R19 ;  /* 0x00000001ff127819 */ /* 0x000fe40000011613 */
[----:B------:R-:W-:Y:S02]  /*02b0*/  LOP3.LUT R0, R19, 0x1, RZ, 0xc, !PT ;  /* 0x0000000113007812 */ /* 0x000fe400078e0cff */
[----:B------:R-:W-:-:S04]  /*02c0*/  ISETP.LE.U32.AND P0, PT, R18, UR6, PT ;  /* 0x0000000612007c0c */ /* 0x000fc8000bf03070 */
[----:B------:R-:W-:-:S04]  /*02d0*/  SEL R3, R0, RZ, P0 ;  /* 0x000000ff00037207 */ /* 0x000fc80000000000 */
[----:B------:R-:W-:-:S04]  /*02e0*/  IADD3 R18, PT, PT, R18, -R3, RZ ;  /* 0x8000000312127210 */ /* 0x000fc80007ffe0ff */
[----:B------:R-:W-:-:S13]  /*02f0*/  ISETP.GE.AND P0, PT, R18, 0x1, PT ;  /* 0x000000011200780c */ /* 0x000fda0003f06270 */
[----:B------:R-:W-:Y:S05]  /*0300*/  @!P0 BRA `(.L_x_4) ;  /* 0x0000000800108947 */ /* 0x000fea0003800000 */
[----:B------:R-:W1:Y:S01]  /*0310*/  LDCU UR4, c[0x0][0x3a4] ;  /* 0x00007480ff0477ac */ /* 0x000e620008000800 */
[----:B------:R-:W-:Y:S01]  /*0320*/  IMAD.MOV.U32 R3, RZ, RZ, RZ ;  /* 0x000000ffff037224 */ /* 0x000fe200078e00ff */
[----:B-1----:R-:W1:Y:S06]  /*0330*/  I2F.F64 R34, UR4 ;  /* 0x0000000400227d12 */ /* 0x002e6c0008201c00 */
.L_x_15:
[----:B------:R-:W2:Y:S01]  /*0340*/  I2F.U32.RP R2, R19 ;  /* 0x0000001300027306 */ /* 0x000ea20000209000 */
[----:B------:R-:W3:Y:S01]  /*0350*/  S2R R0, SR_CTAID.X ;  /* 0x0000000000007919 */ /* 0x000ee20000002500 */
[----:B------:R-:W-:Y:S02]  /*0360*/  ISETP.GE.U32.AND P3, PT, R8, R7, PT ;  /* 0x000000070800720c */ /* 0x000fe40003f66070 */
[----:B------:R-:W-:-:S04]  /*0370*/  ISETP.NE.U32.AND P2, PT, R19, RZ, PT ;  /* 0x000000ff1300720c */ /* 0x000fc80003f45070 */
[----:B--2---:R-:W2:Y:S02]  /*0380*/  MUFU.RCP R2, R2 ;  /* 0x0000000200027308 */ /* 0x004ea40000001000 */
[----:B--2---:R-:W-:Y:S01]  /*0390*/  VIADD R10, R2, 0xffffffe ;  /* 0x0ffffffe020a7836 */ /* 0x004fe20000000000 */
[----:B---3--:R-:W-:Y:S01]  /*03a0*/  IADD3 R0, PT, PT, R0, 0x1, R3 ;  /* 0x0000000100007810 */ /* 0x008fe20007ffe003 */
[----:B------:R-:W-:-:S04]  /*03b0*/  VIADD R3, R3, 0x1 ;  /* 0x0000000103037836 */ /* 0x000fc80000000000 */
[----:B------:R2:W3:Y:S01]  /*03c0*/  F2I.FTZ.U32.TRUNC.NTZ R11, R10 ;  /* 0x0000000a000b7305 */ /* 0x0004e2000021f000 */
[----:B------:R-:W-:Y:S01]  /*03d0*/  ISETP.NE.AND P1, PT, R3, R18, PT ;  /* 0x000000120300720c */ /* 0x000fe20003f25270 */
[----:B--2---:R-:W-:Y:S02]  /*03e0*/  HFMA2 R10, -RZ, RZ, 0, 0 ;  /* 0x00000000ff0a7431 */ /* 0x004fe400000001ff */
[----:B---3--:R-:W-:-:S04]  /*03f0*/  IMAD.MOV R20, RZ, RZ, -R11 ;  /* 0x000000ffff147224 */ /* 0x008fc800078e0a0b */
[----:B0-----:R-:W-:-:S04]  /*0400*/  IMAD R9, R20, R19, RZ ;  /* 0x0000001314097224 */ /* 0x001fc800078e02ff */
[----:B------:R-:W-:-:S06]  /*0410*/  IMAD.HI.U32 R11, R11, R9, R10 ;  /* 0x000000090b0b7227 */ /* 0x000fcc00078e000a */
[----:B------:R-:W-:-:S04]  /*0420*/  IMAD.HI.U32 R11, R11, R0, RZ ;  /* 0x000000000b0b7227 */ /* 0x000fc800078e00ff */
[----:B------:R-:W-:-:S04]  /*0430*/  IMAD.MOV R11, RZ, RZ, -R11 ;  /* 0x000000ffff0b7224 */ /* 0x000fc800078e0a0b */
[----:B------:R-:W-:-:S05]  /*0440*/  IMAD R0, R19, R11, R0 ;  /* 0x0000000b13007224 */ /* 0x000fca00078e0200 */
[----:B------:R-:W-:-:S13]  /*0450*/  ISETP.GE.U32.AND P0, PT, R0, R19, PT ;  /* 0x000000130000720c */ /* 0x000fda0003f06070 */
[----:B------:R-:W-:-:S05]  /*0460*/  @P0 IMAD.IADD R0, R0, 0x1, -R19 ;  /* 0x0000000100000824 */ /* 0x000fca00078e0a13 */
[----:B------:R-:W-:-:S13]  /*0470*/  ISETP.GE.U32.AND P0, PT, R0, R19, PT ;  /* 0x000000130000720c */ /* 0x000fda0003f06070 */
[-C--:B------:R-:W-:Y:S02]  /*0480*/  @P0 IADD3 R0, PT, PT, R0, -R19.reuse, RZ ;  /* 0x8000001300000210 */ /* 0x080fe40007ffe0ff */
[----:B------:R-:W-:Y:S01]  /*0490*/  @!P2 LOP3.LUT R0, RZ, R19, RZ, 0x33, !PT ;  /* 0x00000013ff00a212 */ /* 0x000fe200078e33ff */
[----:B------:R-:W-:Y:S06]  /*04a0*/  @P3 BRA `(.L_x_5) ;  /* 0x00000000006c3947 */ /* 0x000fec0003800000 */
[----:B------:R-:W-:-:S07]  /*04b0*/  IMAD.MOV.U32 R9, RZ, RZ, R8 ;  /* 0x000000ffff097224 */ /* 0x000fce00078e0008 */
.L_x_8:
[----:B0-----:R-:W-:Y:S01]  /*04c0*/  IMAD R25, R0, R7, R9 ;  /* 0x0000000700197224 */ /* 0x001fe200078e0209 */
[----:B------:R-:W-:Y:S04]  /*04d0*/  BSSY.RECONVERGENT B0, `(.L_x_6) ;  /* 0x0000015000007945 */ /* 0x000fe80003800200 */
[----:B0-----:R-:W-:-:S13]  /*04e0*/  ISETP.GE.AND P0, PT, R25, UR7, PT ;  /* 0x0000000719007c0c */ /* 0x001fda000bf06270 */
[----:B------:R-:W-:Y:S05]  /*04f0*/  @P0 BRA `(.L_x_7) ;  /* 0x0000000000480947 */ /* 0x000fea0003800000 */
[----:B------:R-:W0:Y:S08]  /*0500*/  LDC.64 R10, c[0x0][0x380] ;  /* 0x0000e000ff0a7b82 */ /* 0x000e300000000a00 */
[----:B------:R-:W2:Y:S08]  /*0510*/  LDC.64 R20, c[0x0][0x388] ;  /* 0x0000e200ff147b82 */ /* 0x000eb00000000a00 */
[----:B------:R-:W3:Y:S01]  /*0520*/  LDC.64 R22, c[0x0][0x390] ;  /* 0x0000e400ff167b82 */ /* 0x000ee20000000a00 */
[----:B0-----:R-:W-:-:S06]  /*0530*/  IMAD.WIDE R10, R25, 0x8, R10 ;  /* 0x00000008190a7825 */ /* 0x001fcc00078e020a */
[----:B------:R-:W4:Y:S01]  /*0540*/  LDG.E.64 R10, desc[UR8][R10.64] ;  /* 0x000000080a0a7981 */ /* 0x000f22000c1e1b00 */
[----:B--2---:R-:W-:-:S06]  /*0550*/  IMAD.WIDE R20, R25, 0x8, R20 ;  /* 0x0000000819147825 */ /* 0x004fcc00078e0214 */
[----:B------:R-:W2:Y:S01]  /*0560*/  LDG.E.64 R20, desc[UR8][R20.64] ;  /* 0x0000000814147981 */ /* 0x000ea2000c1e1b00 */
[----:B---3--:R-:W-:-:S06]  /*0570*/  IMAD.WIDE R22, R25, 0x8, R22 ;  /* 0x0000000819167825 */ /* 0x008fcc00078e0216 */
[----:B------:R-:W3:Y:S01]  /*0580*/  LDG.E.64 R22, desc[UR8][R22.64] ;  /* 0x0000000816167981 */ /* 0x000ee2000c1e1b00 */
[----:B------:R-:W0:Y:S01]  /*0590*/  S2UR UR5, SR_CgaCtaId ;  /* 0x00000000000579c3 */ /* 0x000e220000008800 */
[----:B------:R-:W-:Y:S01]  /*05a0*/  UMOV UR4, 0x400 ;  /* 0x0000040000047882 */ /* 0x000fe20000000000 */
[----:B------:R-:W-:Y:S01]  /*05b0*/  IMAD R25, R9, 0x8, R6 ;  /* 0x0000000809197824 */ /* 0x000fe200078e0206 */
[----:B0-----:R-:W-:-:S06]  /*05c0*/  ULEA UR4, UR5, UR4, 0x18 ;  /* 0x0000000405047291 */ /* 0x001fcc000f8ec0ff */
[----:B------:R-:W-:-:S05]  /*05d0*/  LEA R2, R9, UR4, 0x3 ;  /* 0x0000000409027c11 */ /* 0x000fca000f8e18ff */
[----:B------:R-:W-:Y:S01]  /*05e0*/  IMAD R27, R7, 0x10, R2 ;  /* 0x00000010071b7824 */ /* 0x000fe200078e0202 */
[----:B----4-:R0:W-:Y:S04]  /*05f0*/  STS.64 [R2], R10 ;  /* 0x0000000a02007388 */ /* 0x0101e80000000a00 */
[----:B--2---:R0:W-:Y:S04]  /*0600*/  STS.64 [R25], R20 ;  /* 0x0000001419007388 */ /* 0x0041e80000000a00 */
[----:B---3--:R0:W-:Y:S02]  /*0610*/  STS.64 [R27], R22 ;  /* 0x000000161b007388 */ /* 0x0081e40000000a00 */
.L_x_7:
[----:B------:R-:W-:Y:S05]  /*0620*/  BSYNC.RECONVERGENT B0 ;  /* 0x0000000000007941 */ /* 0x000fea0003800200 */
.L_x_6:
[----:B------:R-:W-:-:S04]  /*0630*/  IADD3 R9, PT, PT, R4, R9, RZ ;  /* 0x0000000904097210 */ /* 0x000fc80007ffe0ff */
[----:B------:R-:W-:-:S13]  /*0640*/  ISETP.GE.U32.AND P0, PT, R9, R7, PT ;  /* 0x000000070900720c */ /* 0x000fda0003f06070 */
[----:B------:R-:W-:Y:S05]  /*0650*/  @!P0 BRA `(.L_x_8) ;  /* 0xfffffffc00988947 */ /* 0x000fea000383ffff */
.L_x_5:
[----:B------:R-:W-:Y:S05]  /*0660*/  WARPSYNC.ALL ;  /* 0x0000000000007948 */ /* 0x000fea0003800000 */
[----:B------:R-:W2:Y:S01]  /*0670*/  LDCU UR4, c[0x0][0x3a0] ;  /* 0x00007400ff0477ac */ /* 0x000ea20008000800 */
[----:B0-----:R-:W-:Y:S01]  /*0680*/  IMAD R2, R0, R7, RZ ;  /* 0x0000000700027224 */ /* 0x001fe200078e02ff */
[----:B------:R-:W-:Y:S04]  /*0690*/  BAR.SYNC.DEFER_BLOCKING 0x0 ;  /* 0x0000000000007b1d */ /* 0x000fe80000010000 */
[----:B--2---:R-:W-:-:S13]  /*06a0*/  ISETP.GE.U32.AND P0, PT, R2, UR4, PT ;  /* 0x0000000402007c0c */ /* 0x004fda000bf06070 */
[----:B------:R-:W-:Y:S05]  /*06b0*/  @P0 BRA `(.L_x_9) ;  /* 0x0000000400180947 */ /* 0x000fea0003800000 */
[----:B------:R-:W0:Y:S01]  /*06c0*/  S2R R9, SR_CgaCtaId ;  /* 0x0000000000097919 */ /* 0x000e220000008800 */
[----:B------:R-:W-:Y:S01]  /*06d0*/  MOV R0, 0x400 ;  /* 0x0000040000007802 */ /* 0x000fe20000000f00 */
[----:B------:R-:W2:Y:S01]  /*06e0*/  LDCU UR5, c[0x0][0x3a0] ;  /* 0x00007400ff0577ac */ /* 0x000ea20008000800 */
[----:B------:R-:W-:Y:S02]  /*06f0*/  UMOV UR4, URZ ;  /* 0x000000ff00047c82 */ /* 0x000fe40008000000 */
[----:B0-2---:R-:W-:-:S07]  /*0700*/  LEA R0, R9, R0, 0x18 ;  /* 0x0000000009007211 */ /* 0x005fce00078ec0ff */
.L_x_14:
[C-C-:B0-----:R-:W-:Y:S01]  /*0710*/  IMAD R9, R7.reuse, 0x8, R0.reuse ;  /* 0x0000000807097824 */ /* 0x141fe200078e0200 */
[----:B------:R-:W0:Y:S01]  /*0720*/  LDS.64 R10, [R0] ;  /* 0x00000000000a7984 */ /* 0x000e220000000a00 */
[----:B------:R-:W-:Y:S01]  /*0730*/  IMAD R26, R7, 0x10, R0 ;  /* 0x00000010071a7824 */ /* 0x000fe200078e0200 */
[----:B------:R-:W-:Y:S05]  /*0740*/  YIELD ;  /* 0x0000000000007946 */ /* 0x000fea0003800000 */
[----:B------:R-:W2:Y:S01]  /*0750*/  LDS.64 R20, [R9] ;  /* 0x0000000009147984 */ /* 0x000ea20000000a00 */
[----:B------:R-:W-:Y:S03]  /*0760*/  BSSY.RECONVERGENT B0, `(.L_x_10) ;  /* 0x000001c000007945 */ /* 0x000fe60003800200 */
[----:B------:R-:W3:Y:S01]  /*0770*/  LDS.64 R22, [R26] ;  /* 0x000000001a167984 */ /* 0x000ee20000000a00 */
[----:B0----5:R-:W-:-:S02]  /*0780*/  DADD R10, R12, -R10 ;  /* 0x000000000c0a7229 */ /* 0x021fc4000000080a */
[----:B--2---:R-:W-:Y:S02]  /*0790*/  DADD R20, R14, -R20 ;  /* 0x000000000e147229 */ /* 0x004fe40000000814 */
[----:B---3--:R-:W-:-:S06]  /*07a0*/  DADD R22, R16, -R22 ;  /* 0x0000000010167229 */ /* 0x008fcc0000000816 */
[----:B------:R-:W-:-:S08]  /*07b0*/  DMUL R20, R20, R20 ;  /* 0x0000001414147228 */ /* 0x000fd00000000000 */
[----:B------:R-:W-:-:S08]  /*07c0*/  DFMA R20, R10, R10, R20 ;  /* 0x0000000a0a14722b */ /* 0x000fd00000000014 */
[----:B------:R-:W-:Y:S01]  /*07d0*/  DFMA R24, R22, R22, R20 ;  /* 0x000000161618722b */ /* 0x000fe20000000014 */
[----:B------:R-:W-:Y:S01]  /*07e0*/  MOV R20, 0x0 ;  /* 0x0000000000147802 */ /* 0x000fe20000000f00 */
[----:B------:R-:W-:-:S04]  /*07f0*/  IMAD.MOV.U32 R21, RZ, RZ, 0x3fd80000 ;  /* 0x3fd80000ff157424 */ /* 0x000fc800078e00ff */
[----:B------:R-:W0:Y:S04]  /*0800*/  MUFU.RSQ64H R23, R25 ;  /* 0x0000001900177308 */ /* 0x000e280000001c00 */
[----:B------:R-:W-:-:S05]  /*0810*/  VIADD R22, R25, 0xfcb00000 ;  /* 0xfcb0000019167836 */ /* 0x000fca0000000000 */
[----:B------:R-:W-:Y:S01]  /*0820*/  ISETP.GE.U32.AND P0, PT, R22, 0x7ca00000, PT ;  /* 0x7ca000001600780c */ /* 0x000fe20003f06070 */
[----:B0-----:R-:W-:-:S08]  /*0830*/  DMUL R10, R22, R22 ;  /* 0x00000016160a7228 */ /* 0x001fd00000000000 */
[----:B------:R-:W-:-:S08]  /*0840*/  DFMA R10, R24, -R10, 1 ;  /* 0x3ff00000180a742b */ /* 0x000fd0000000080a */
[----:B------:R-:W-:Y:S02]  /*0850*/  DFMA R20, R10, R20, 0.5 ;  /* 0x3fe000000a14742b */ /* 0x000fe40000000014 */
[----:B------:R-:W-:-:S08]  /*0860*/  DMUL R10, R22, R10 ;  /* 0x0000000a160a7228 */ /* 0x000fd00000000000 */
[----:B------:R-:W-:-:S08]  /*0870*/  DFMA R26, R20, R10, R22 ;  /* 0x0000000a141a722b */ /* 0x000fd00000000016 */
[----:B------:R-:W-:Y:S02]  /*0880*/  DMUL R10, R24, R26 ;  /* 0x0000001a180a7228 */ /* 0x000fe40000000000 */
[----:B------:R-:W-:Y:S02]  /*0890*/  VIADD R21, R27, 0xfff00000 ;  /* 0xfff000001b157836 */ /* 0x000fe40000000000 */
[----:B------:R-:W-:-:S04]  /*08a0*/  IMAD.MOV.U32 R20, RZ, RZ, R26 ;  /* 0x000000ffff147224 */ /* 0x000fc800078e001a */
[----:B------:R-:W-:-:S08]  /*08b0*/  DFMA R28, R10, -R10, R24 ;  /* 0x8000000a0a1c722b */ /* 0x000fd00000000018 */
[----:B------:R-:W-:Y:S01]  /*08c0*/  DFMA R30, R28, R20, R10 ;  /* 0x000000141c1e722b */ /* 0x000fe2000000000a */
[----:B------:R-:W-:Y:S10]  /*08d0*/  @!P0 BRA `(.L_x_11) ;  /* 0x0000000000108947 */ /* 0x000ff40003800000 */
[----:B------:R-:W-:Y:S01]  /*08e0*/  MOV R20, R26 ;  /* 0x0000001a00147202 */ /* 0x000fe20000000f00 */
[----:B------:R-:W-:Y:S01]  /*08f0*/  IMAD.MOV.U32 R23, RZ, RZ, R29 ;  /* 0x000000ffff177224 */ /* 0x000fe200078e001d */
[----:B------:R-:W-:-:S07]  /*0900*/  MOV R26, 0x920 ;  /* 0x00000920001a7802 */ /* 0x000fce0000000f00 */
[----:B-1----:R-:W-:Y:S05]  /*0910*/  CALL.REL.NOINC `($__internal_1_$__cuda_sm20_dsqrt_rn_f64_mediumpath_v1) ;  /* 0x0000003400047944 */ /* 0x002fea0003c00000 */
.L_x_11:
[----:B------:R-:W-:Y:S05]  /*0920*/  BSYNC.RECONVERGENT B0 ;  /* 0x0000000000007941 */ /* 0x000fea0003800200 */
.L_x_10:
[----:B-1----:R-:W0:Y:S01]  /*0930*/  MUFU.RCP64H R11, R35 ;  /* 0x00000023000b7308 */ /* 0x002e220000001800 */
[----:B------:R-:W-:Y:S01]  /*0940*/  IMAD.MOV.U32 R10, RZ, RZ, 0x1 ;  /* 0x00000001ff0a7424 */ /* 0x000fe200078e00ff */
[----:B------:R-:W-:Y:S01]  /*0950*/  FSETP.GEU.AND P2, PT, |R31|, 6.5827683646048100446e-37, PT ;  /* 0x036000001f00780b */ /* 0x000fe20003f4e200 */
[----:B------:R-:W-:Y:S04]  /*0960*/  BSSY.RECONVERGENT B0, `(.L_x_12) ;  /* 0x0000012000007945 */ /* 0x000fe80003800200 */
[----:B0-----:R-:W-:-:S08]  /*0970*/  DFMA R20, -R34, R10, 1 ;  /* 0x3ff000002214742b */ /* 0x001fd0000000010a */
[----:B------:R-:W-:-:S08]  /*0980*/  DFMA R20, R20, R20, R20 ;  /* 0x000000141414722b */ /* 0x000fd00000000014 */
[----:B------:R-:W-:-:S08]  /*0990*/  DFMA R20, R10, R20, R10 ;  /* 0x000000140a14722b */ /* 0x000fd0000000000a */
[----:B------:R-:W-:-:S08]  /*09a0*/  DFMA R10, -R34, R20, 1 ;  /* 0x3ff00000220a742b */ /* 0x000fd00000000114 */
[----:B------:R-:W-:-:S08]  /*09b0*/  DFMA R10, R20, R10, R20 ;  /* 0x0000000a140a722b */ /* 0x000fd00000000014 */
[----:B------:R-:W-:-:S08]  /*09c0*/  DMUL R20, R10, R30 ;  /* 0x0000001e0a147228 */ /* 0x000fd00000000000 */
[----:B------:R-:W-:-:S08]  /*09d0*/  DFMA R22, -R34, R20, R30 ;  /* 0x000000142216722b */ /* 0x000fd0000000011e */
[----:B------:R-:W-:-:S10]  /*09e0*/  DFMA R10, R10, R22, R20 ;  /* 0x000000160a0a722b */ /* 0x000fd40000000014 */
[----:B------:R-:W-:-:S05]  /*09f0*/  FFMA R9, RZ, R35, R11 ;  /* 0x00000023ff097223 */ /* 0x000fca000000000b */
[----:B------:R-:W-:-:S13]  /*0a00*/  FSETP.GT.AND P0, PT, |R9|, 1.469367938527859385e-39, PT ;  /* 0x001000000900780b */ /* 0x000fda0003f04200 */
[----:B------:R-:W-:Y:S05]  /*0a10*/  @P0 BRA P2, `(.L_x_13) ;  /* 0x0000000000180947 */ /* 0x000fea0001000000 */
[----:B------:R-:W-:Y:S01]  /*0a20*/  IMAD.MOV.U32 R22, RZ, RZ, R34 ;  /* 0x000000ffff167224 */ /* 0x000fe200078e0022 */
[----:B------:R-:W-:Y:S02]  /*0a30*/  MOV R23, R35 ;  /* 0x0000002300177202 */ /* 0x000fe40000000f00 */
[----:B------:R-:W-:-:S07]  /*0a40*/  MOV R10, 0xa60 ;  /* 0x00000a60000a7802 */ /* 0x000fce0000000f00 */
[----:B------:R-:W-:Y:S05]  /*0a50*/  CALL.REL.NOINC `($__internal_0_$__cuda_sm20_div_rn_f64_full) ;  /* 0x0000002c00447944 */ /* 0x000fea0003c00000 */
[----:B------:R-:W-:Y:S02]  /*0a60*/  IMAD.MOV.U32 R10, RZ, RZ, R28 ;  /* 0x000000ffff0a7224 */ /* 0x000fe400078e001c */
[----:B------:R-:W-:-:S07]  /*0a70*/  IMAD.MOV.U32 R11, RZ, RZ, R29 ;  /* 0x000000ffff0b7224 */ /* 0x000fce00078e001d */
.L_x_13:
[----:B------:R-:W-:Y:S05]  /*0a80*/  BSYNC.RECONVERGENT B0 ;  /* 0x0000000000007941 */ /* 0x000fea0003800200 */
.L_x_12:
[----:B------:R-:W0:Y:S01]  /*0a90*/  F2I.F64.TRUNC R10, R10 ;  /* 0x0000000a000a7311 */ /* 0x000e22000030d100 */
[----:B------:R-:W-:Y:S01]  /*0aa0*/  UIADD3 UR4, UPT, UPT, UR4, 0x1, URZ ;  /* 0x0000000104047890 */ /* 0x000fe2000fffe0ff */
[----:B------:R-:W-:Y:S01]  /*0ab0*/  IADD3 R2, PT, PT, R2, 0x1, RZ ;  /* 0x0000000102027810 */ /* 0x000fe20007ffe0ff */
[----:B------:R-:W-:-:S03]  /*0ac0*/  VIADD R0, R0, 0x8 ;  /* 0x0000000800007836 */ /* 0x000fc60000000000 */
[----:B------:R-:W-:Y:S02]  /*0ad0*/  ISETP.LT.U32.AND P2, PT, R2, UR5, PT ;  /* 0x0000000502007c0c */ /* 0x000fe4000bf41070 */
[----:B------:R-:W-:Y:S01]  /*0ae0*/  ISETP.LE.U32.AND P0, PT, R7, UR4, PT ;  /* 0x0000000407007c0c */ /* 0x000fe2000bf03070 */
[----:B0-----:R-:W-:-:S05]  /*0af0*/  IMAD R9, R10, 0x4, R5 ;  /* 0x000000040a097824 */ /* 0x001fca00078e0205 */
[----:B------:R0:W-:Y:S07]  /*0b00*/  ATOMS.POPC.INC.32 RZ, [R9+URZ] ;  /* 0x0000000009ff7f8c */ /* 0x0001ee000d8000ff */
[----:B------:R-:W-:Y:S05]  /*0b10*/  @!P0 BRA P2, `(.L_x_14) ;  /* 0xfffffff800fc8947 */ /* 0x000fea000103ffff */
.L_x_9:
[----:B------:R-:W-:Y:S06]  /*0b20*/  BAR.SYNC.DEFER_BLOCKING 0x0 ;  /* 0x0000000000007b1d */ /* 0x000fec0000010000 */
[----:B------:R-:W-:Y:S05]  /*0b30*/  WARPSYNC.ALL ;  /* 0x0000000000007948 */ /* 0x000fea0003800000 */
[----:B------:R-:W-:Y:S05]  /*0b40*/  @P1 BRA `(.L_x_15) ;  /* 0xfffffff400fc1947 */ /* 0x000fea000383ffff */
.L_x_4:
[----:B------:R-:W2:Y:S01]  /*0b50*/  S2UR UR5, SR_CgaCtaId ;  /* 0x00000000000579c3 */ /* 0x000ea20000008800 */
[C---:B------:R-:W-:Y:S01]  /*0b60*/  LOP3.LUT R2, R4.reuse, 0x80000001, RZ, 0xc0, !PT ;  /* 0x8000000104027812 */ /* 0x040fe200078ec0ff */
[----:B------:R-:W-:Y:S01]  /*0b70*/  UMOV UR4, 0x400 ;  /* 0x0000040000047882 */ /* 0x000fe20000000000 */
[----:B------:R-:W-:Y:S01]  /*0b80*/  LEA.HI R0, R4, R4, RZ, 0x1 ;  /* 0x0000000404007211 */ /* 0x000fe200078f08ff */
[----:B------:R-:W-:Y:S01]  /*0b90*/  IMAD R3, R8, 0x8, R6 ;  /* 0x0000000808037824 */ /* 0x000fe200078e0206 */
[----:B------:R-:W-:Y:S02]  /*0ba0*/  ISETP.NE.AND P0, PT, R2, 0x1, PT ;  /* 0x000000010200780c */ /* 0x000fe40003f05270 */
[----:B------:R-:W-:-:S04]  /*0bb0*/  SHF.R.S32.HI R11, RZ, 0x1, R0 ;  /* 0x00000001ff0b7819 */ /* 0x000fc80000011400 */
[----:B------:R-:W-:Y:S02]  /*0bc0*/  ISETP.GE.U32.AND P0, PT, R8, R11, P0 ;  /* 0x0000000b0800720c */ /* 0x000fe40000706070 */
[----:B------:R-:W-:Y:S01]  /*0bd0*/  IADD3 R2, PT, PT, R11, -0x1, RZ ;  /* 0xffffffff0b027810 */ /* 0x000fe20007ffe0ff */
[----:B--2---:R-:W-:-:S10]  /*0be0*/  ULEA UR4, UR5, UR4, 0x18 ;  /* 0x0000000405047291 */ /* 0x004fd4000f8ec0ff */
[----:B------:R-:W-:-:S05]  /*0bf0*/  @!P0 IMAD.MOV R2, RZ, RZ, R11 ;  /* 0x000000ffff028224 */ /* 0x000fca00078e020b */
[----:B------:R-:W-:Y:S02]  /*0c00*/  ISETP.GE.AND P0, PT, R2, 0x1, PT ;  /* 0x000000010200780c */ /* 0x000fe40003f06270 */
[----:B------:R-:W-:Y:S01]  /*0c10*/  LEA R0, R8, UR4, 0x3 ;  /* 0x0000000408007c11 */ /* 0x000fe2000f8e18ff */
[----:B------:R-:W-:Y:S05]  /*0c20*/  WARPSYNC.ALL ;  /* 0x0000000000007948 */ /* 0x000fea0003800000 */
[----:B0-----:R-:W-:Y:S01]  /*0c30*/  IMAD R9, R7, 0x10, R0 ;  /* 0x0000001007097824 */ /* 0x001fe200078e0200 */
[----:B-----5:R2:W-:Y:S04]  /*0c40*/  STS.64 [R0], R12 ;  /* 0x0000000c00007388 */ /* 0x0205e80000000a00 */
[----:B------:R2:W-:Y:S04]  /*0c50*/  STS.64 [R3], R14 ;  /* 0x0000000e03007388 */ /* 0x0005e80000000a00 */
[----:B------:R2:W-:Y:S01]  /*0c60*/  STS.64 [R9], R16 ;  /* 0x0000001009007388 */ /* 0x0005e20000000a00 */
[----:B------:R-:W-:Y:S06]  /*0c70*/  BAR.SYNC.DEFER_BLOCKING 0x0 ;  /* 0x0000000000007b1d */ /* 0x000fec0000010000 */
[----:B------:R-:W-:Y:S05]  /*0c80*/  @!P0 BRA `(.L_x_3) ;  /* 0x0000002000f88947 */ /* 0x000fea0003800000 */
[----:B------:R-:W0:Y:S01]  /*0c90*/  LDCU UR4, c[0x0][0x3a4] ;  /* 0x00007480ff0477ac */ /* 0x000e220008000800 */
[----:B------:R-:W-:Y:S01]  /*0ca0*/  ISETP.GE.U32.AND P0, PT, R2, 0x4, PT ;  /* 0x000000040200780c */ /* 0x000fe20003f06070 */
[----:B------:R-:W-:Y:S01]  /*0cb0*/  BSSY B0, `(.L_x_16) ;  /* 0x0000144000007945 */ /* 0x000fe20003800000 */
[----:B--2---:R-:W-:Y:S01]  /*0cc0*/  VIADD R3, R8, 0x1 ;  /* 0x0000000108037836 */ /* 0x004fe20000000000 */
[----:B------:R-:W-:Y:S01]  /*0cd0*/  LOP3.LUT R38, R2, 0x3, RZ, 0xc0, !PT ;  /* 0x0000000302267812 */ /* 0x000fe200078ec0ff */
[----:B------:R-:W-:Y:S01]  /*0ce0*/  IMAD.MOV.U32 R0, RZ, RZ, RZ ;  /* 0x000000ffff007224 */ /* 0x000fe200078e00ff */
[----:B0-----:R-:W0:Y:S08]  /*0cf0*/  I2F.F64 R18, UR4 ;  /* 0x0000000400127d12 */ /* 0x001e300008201c00 */
[----:B------:R-:W-:Y:S05]  /*0d00*/  @!P0 BRA `(.L_x_17) ;  /* 0x0000001000f88947 */ /* 0x000fea0003800000 */
[----:B------:R-:W-:Y:S02]  /*0d10*/  LOP3.LUT R0, R2, 0x7ffffffc, RZ, 0xc0, !PT ;  /* 0x7ffffffc02007812 */ /* 0x000fe400078ec0ff */
[----:B------:R-:W-:-:S03]  /*0d20*/  IADD3 R37, PT, PT, R8, 0x4, RZ ;  /* 0x0000000408257810 */ /* 0x000fc60007ffe0ff */
[----:B------:R-:W-:-:S07]  /*0d30*/  IMAD.MOV R36, RZ, RZ, -R0 ;  /* 0x000000ffff247224 */ /* 0x000fce00078e0a00 */
.L_x_34:
[----:B--2---:R-:W2:Y:S01]  /*0d40*/  I2F.U32.RP R20, R4 ;  /* 0x0000000400147306 */ /* 0x004ea20000209000 */
[----:B------:R-:W-:Y:S01]  /*0d50*/  IMAD.MOV R9, RZ, RZ, -R4 ;  /* 0x000000ffff097224 */ /* 0x000fe200078e0a04 */
[----:B------:R-:W-:Y:S01]  /*0d60*/  ISETP.NE.U32.AND P1, PT, R4, RZ, PT ;  /* 0x000000ff0400720c */ /* 0x000fe20003f25070 */
[----:B------:R-:W-:Y:S01]  /*0d70*/  VIADD R36, R36, 0x4 ;  /* 0x0000000424247836 */ /* 0x000fe20000000000 */
[----:B-1----:R-:W-:Y:S01]  /*0d80*/  MOV R34, 0x400 ;  /* 0x0000040000227802 */ /* 0x002fe20000000f00 */
[----:B------:R-:W-:Y:S05]  /*0d90*/  YIELD ;  /* 0x0000000000007946 */ /* 0x000fea0003800000 */
[----:B------:R-:W-:Y:S01]  /*0da0*/  BSSY.RECONVERGENT B1, `(.L_x_18) ;  /* 0x0000034000017945 */ /* 0x000fe20003800200 */
[----:B------:R-:W-:Y:S01]  /*0db0*/  VIADD R35, R37, 0xfffffffe ;  /* 0xfffffffe25237836 */ /* 0x000fe20000000000 */
[----:B--2---:R-:W1:Y:S02]  /*0dc0*/  MUFU.RCP R20, R20 ;  /* 0x0000001400147308 */ /* 0x004e640000001000 */
[----:B-1----:R-:W-:-:S06]  /*0dd0*/  VIADD R10, R20, 0xffffffe ;  /* 0x0ffffffe140a7836 */ /* 0x002fcc0000000000 */
[----:B------:R1:W2:Y:S02]  /*0de0*/  F2I.FTZ.U32.TRUNC.NTZ R11, R10 ;  /* 0x0000000a000b7305 */ /* 0x0002a4000021f000 */
[----:B-1----:R-:W-:Y:S01]  /*0df0*/  MOV R10, RZ ;  /* 0x000000ff000a7202 */ /* 0x002fe20000000f00 */
[----:B--2---:R-:W-:-:S04]  /*0e00*/  IMAD R9, R9, R11, RZ ;  /* 0x0000000b09097224 */ /* 0x004fc800078e02ff */
[----:B------:R-:W-:Y:S02]  /*0e10*/  IMAD.HI.U32 R22, R11, R9, R10 ;  /* 0x000000090b167227 */ /* 0x000fe400078e000a */
[----:B------:R-:W1:Y:S02]  /*0e20*/  S2R R11, SR_CgaCtaId ;  /* 0x00000000000b7919 */ /* 0x000e640000008800 */
[----:B------:R-:W-:-:S04]  /*0e30*/  VIADD R9, R37, 0xfffffffd ;  /* 0xfffffffd25097836 */ /* 0x000fc80000000000 */
[----:B------:R-:W-:-:S04]  /*0e40*/  IMAD.HI.U32 R22, R22, R9, RZ ;  /* 0x0000000916167227 */ /* 0x000fc800078e00ff */
[----:B------:R-:W-:-:S04]  /*0e50*/  IMAD.MOV R22, RZ, RZ, -R22 ;  /* 0x000000ffff167224 */ /* 0x000fc800078e0a16 */
[----:B------:R-:W-:-:S05]  /*0e60*/  IMAD R9, R4, R22, R9 ;  /* 0x0000001604097224 */ /* 0x000fca00078e0209 */
[----:B------:R-:W-:-:S13]  /*0e70*/  ISETP.GE.U32.AND P0, PT, R9, R4, PT ;  /* 0x000000040900720c */ /* 0x000fda0003f06070 */
[----:B------:R-:W-:Y:S01]  /*0e80*/  @P0 IMAD.IADD R9, R9, 0x1, -R4 ;  /* 0x0000000109090824 */ /* 0x000fe200078e0a04 */
[----:B-1----:R-:W-:-:S04]  /*0e90*/  LEA R34, R11, R34, 0x18 ;  /* 0x000000220b227211 */ /* 0x002fc800078ec0ff */
[----:B------:R-:W-:-:S13]  /*0ea0*/  ISETP.GE.U32.AND P0, PT, R9, R4, PT ;  /* 0x000000040900720c */ /* 0x000fda0003f06070 */
[----:B------:R-:W-:Y:S02]  /*0eb0*/  @P0 IADD3 R9, PT, PT, -R4, R9, RZ ;  /* 0x0000000904090210 */ /* 0x000fe40007ffe1ff */
[----:B------:R-:W-:Y:S02]  /*0ec0*/  @!P1 LOP3.LUT R9, RZ, R4, RZ, 0x33, !PT ;  /* 0x00000004ff099212 */ /* 0x000fe400078e33ff */
[----:B------:R-:W-:-:S03]  /*0ed0*/  ISETP.NE.AND P1, PT, R36, RZ, PT ;  /* 0x000000ff2400720c */ /* 0x000fc60003f25270 */
[C---:B------:R-:W-:Y:S02]  /*0ee0*/  IMAD R27, R9.reuse, 0x8, R6 ;  /* 0x00000008091b7824 */ /* 0x040fe400078e0206 */
[----:B------:R-:W-:-:S03]  /*0ef0*/  IMAD R26, R9, 0x8, R34 ;  /* 0x00000008091a7824 */ /* 0x000fc600078e0222 */
[----:B------:R1:W2:Y:S01]  /*0f00*/  LDS.64 R20, [R27] ;  /* 0x000000001b147984 */ /* 0x0002a20000000a00 */
[----:B------:R-:W-:-:S03]  /*0f10*/  IMAD R9, R7, 0x10, R26 ;  /* 0x0000001007097824 */ /* 0x000fc600078e021a */
[----:B------:R3:W4:Y:S04]  /*0f20*/  LDS.64 R10, [R26] ;  /* 0x000000001a0a7984 */ /* 0x0007280000000a00 */
[----:B------:R-:W5:Y:S01]  /*0f30*/  LDS.64 R22, [R9] ;  /* 0x0000000009167984 */ /* 0x000f620000000a00 */
[----:B-1----:R-:W-:Y:S02]  /*0f40*/  IMAD.MOV.U32 R27, RZ, RZ, 0x3fd80000 ;  /* 0x3fd80000ff1b7424 */ /* 0x002fe400078e00ff */
[----:B---3--:R-:W-:Y:S01]  /*0f50*/  IMAD.MOV.U32 R26, RZ, RZ, 0x0 ;  /* 0x00000000ff1a7424 */ /* 0x008fe200078e00ff */
[----:B--2---:R-:W-:Y:S02]  /*0f60*/  DADD R20, R14, -R20 ;  /* 0x000000000e147229 */ /* 0x004fe40000000814 */
[----:B----4-:R-:W-:-:S06]  /*0f70*/  DADD R10, R12, -R10 ;  /* 0x000000000c0a7229 */ /* 0x010fcc000000080a */
[----:B------:R-:W-:Y:S02]  /*0f80*/  DMUL R20, R20, R20 ;  /* 0x0000001414147228 */ /* 0x000fe40000000000 */
[----:B-----5:R-:W-:-:S06]  /*0f90*/  DADD R22, R16, -R22 ;  /* 0x0000000010167229 */ /* 0x020fcc0000000816 */
[----:B------:R-:W-:-:S08]  /*0fa0*/  DFMA R20, R10, R10, R20 ;  /* 0x0000000a0a14722b */ /* 0x000fd00000000014 */
[----:B------:R-:W-:-:S06]  /*0fb0*/  DFMA R24, R22, R22, R20 ;  /* 0x000000161618722b */ /* 0x000fcc0000000014 */
[----:B------:R-:W1:Y:S04]  /*0fc0*/  MUFU.RSQ64H R23, R25 ;  /* 0x0000001900177308 */ /* 0x000e680000001c00 */
[----:B------:R-:W-:-:S04]  /*0fd0*/  IADD3 R22, PT, PT, R25, -0x3500000, RZ ;  /* 0xfcb0000019167810 */ /* 0x000fc80007ffe0ff */
[----:B------:R-:W-:Y:S02]  /*0fe0*/  ISETP.GE.U32.AND P0, PT, R22, 0x7ca00000, PT ;  /* 0x7ca000001600780c */ /* 0x000fe40003f06070 */
[----:B-1----:R-:W-:-:S08]  /*0ff0*/  DMUL R10, R22, R22 ;  /* 0x00000016160a7228 */ /* 0x002fd00000000000 */
[----:B------:R-:W-:-:S08]  /*1000*/  DFMA R10, R24, -R10, 1 ;  /* 0x3ff00000180a742b */ /* 0x000fd0000000080a */
[----:B------:R-:W-:Y:S02]  /*1010*/  DFMA R26, R10, R26, 0.5 ;  /* 0x3fe000000a1a742b */ /* 0x000fe4000000001a */
[----:B------:R-:W-:-:S08]  /*1020*/  DMUL R10, R22, R10 ;  /* 0x0000000a160a7228 */ /* 0x000fd00000000000 */
[----:B------:R-:W-:-:S08]  /*1030*/  DFMA R26, R26, R10, R22 ;  /* 0x0000000a1a1a722b */ /* 0x000fd00000000016 */
[----:B------:R-:W-:Y:S02]  /*1040*/  DMUL R10, R24, R26 ;  /* 0x0000001a180a7228 */ /* 0x000fe40000000000 */
[----:B------:R-:W-:Y:S01]  /*1050*/  IADD3 R21, PT, PT, R27, -0x100000, RZ ;  /* 0xfff000001b157810 */ /* 0x000fe20007ffe0ff */
[----:B------:R-:W-:-:S05]  /*1060*/  IMAD.MOV.U32 R20, RZ, RZ, R26 ;  /* 0x000000ffff147224 */ /* 0x000fca00078e001a */
[----:B------:R-:W-:-:S08]  /*1070*/  DFMA R28, R10, -R10, R24 ;  /* 0x8000000a0a1c722b */ /* 0x000fd00000000018 */
[----:B------:R-:W-:Y:S01]  /*1080*/  DFMA R30, R28, R20, R10 ;  /* 0x000000141c1e722b */ /* 0x000fe2000000000a */
[----:B------:R-:W-:Y:S10]  /*1090*/  @!P0 BRA `(.L_x_19) ;  /* 0x0000000000108947 */ /* 0x000ff40003800000 */
[----:B------:R-:W-:Y:S01]  /*10a0*/  IMAD.MOV.U32 R20, RZ, RZ, R26 ;  /* 0x000000ffff147224 */ /* 0x000fe200078e001a */
[----:B------:R-:W-:Y:S02]  /*10b0*/  MOV R23, R29 ;  /* 0x0000001d00177202 */ /* 0x000fe40000000f00 */
[----:B------:R-:W-:-:S07]  /*10c0*/  MOV R26, 0x10e0 ;  /* 0x000010e0001a7802 */ /* 0x000fce0000000f00 */
[----:B0-----:R-:W-:Y:S05]  /*10d0*/  CALL.REL.NOINC `($__internal_1_$__cuda_sm20_dsqrt_rn_f64_mediumpath_v1) ;  /* 0x0000002c00147944 */ /* 0x001fea0003c00000 */
.L_x_19:
[----:B------:R-:W-:Y:S05]  /*10e0*/  BSYNC.RECONVERGENT B1 ;  /* 0x0000000000017941 */ /* 0x000fea0003800200 */
.L_x_18:
[----:B0-----:R-:W0:Y:S01]  /*10f0*/  MUFU.RCP64H R11, R19 ;  /* 0x00000013000b7308 */ /* 0x001e220000001800 */
        /* <DEDUP_REMOVED lines=15> */
[----:B------:R-:W-:Y:S01]  /*11f0*/  MOV R10, 0x1220 ;  /* 0x00001220000a7802 */ /* 0x000fe20000000f00 */
[----:B------:R-:W-:-:S07]  /*1200*/  IMAD.MOV.U32 R23, RZ, RZ, R19 ;  /* 0x000000ffff177224 */ /* 0x000fce00078e0013 */
[----:B------:R-:W-:Y:S05]  /*1210*/  CALL.REL.NOINC `($__internal_0_$__cuda_sm20_div_rn_f64_full) ;  /* 0x0000002400547944 */ /* 0x000fea0003c00000 */
[----:B------:R-:W-:Y:S01]  /*1220*/  MOV R10, R28 ;  /* 0x0000001c000a7202 */ /* 0x000fe20000000f00 */
[----:B------:R-:W-:-:S07]  /*1230*/  IMAD.MOV.U32 R11, RZ, RZ, R29 ;  /* 0x000000ffff0b7224 */ /* 0x000fce00078e001d */
.L_x_21:
[----:B------:R-:W-:Y:S05]  /*1240*/  BSYNC.RECONVERGENT B1 ;  /* 0x0000000000017941 */ /* 0x000fea0003800200 */
.L_x_20:
[----:B------:R-:W0:Y:S01]  /*1250*/  I2F.U32.RP R22, R4 ;  /* 0x0000000400167306 */ /* 0x000e220000209000 */
[----:B------:R-:W-:Y:S01]  /*1260*/  IMAD.MOV R9, RZ, RZ, -R4 ;  /* 0x000000ffff097224 */ /* 0x000fe200078e0a04 */
[----:B------:R-:W-:Y:S01]  /*1270*/  ISETP.NE.U32.AND P2, PT, R4, RZ, PT ;  /* 0x000000ff0400720c */ /* 0x000fe20003f45070 */
[----:B------:R-:W-:Y:S05]  /*1280*/  BSSY.RECONVERGENT B1, `(.L_x_22) ;  /* 0x0000032000017945 */ /* 0x000fea0003800200 */
[----:B------:R-:W1:Y:S08]  /*1290*/  F2I.F64.TRUNC R10, R10 ;  /* 0x0000000a000a7311 */ /* 0x000e70000030d100 */
[----:B0-----:R-:W0:Y:S02]  /*12a0*/  MUFU.RCP R22, R22 ;  /* 0x0000001600167308 */ /* 0x001e240000001000 */
[----:B0-----:R-:W-:-:S06]  /*12b0*/  VIADD R20, R22, 0xffffffe ;  /* 0x0ffffffe16147836 */ /* 0x001fcc0000000000 */
[----:B------:R0:W2:Y:S02]  /*12c0*/  F2I.FTZ.U32.TRUNC.NTZ R21, R20 ;  /* 0x0000001400157305 */ /* 0x0000a4000021f000 */
[----:B0-----:R-:W-:Y:S02]  /*12d0*/  HFMA2 R20, -RZ, RZ, 0, 0 ;  /* 0x00000000ff147431 */ /* 0x001fe400000001ff */
[----:B--2---:R-:W-:-:S04]  /*12e0*/  IMAD R9, R9, R21, RZ ;  /* 0x0000001509097224 */ /* 0x004fc800078e02ff */
[----:B------:R-:W-:-:S06]  /*12f0*/  IMAD.HI.U32 R24, R21, R9, R20 ;  /* 0x0000000915187227 */ /* 0x000fcc00078e0014 */
[----:B------:R-:W-:-:S04]  /*1300*/  IMAD.HI.U32 R9, R24, R35, RZ ;  /* 0x0000002318097227 */ /* 0x000fc800078e00ff */
[----:B------:R-:W-:-:S04]  /*1310*/  IMAD.MOV R9, RZ, RZ, -R9 ;  /* 0x000000ffff097224 */ /* 0x000fc800078e0a09 */
[----:B------:R-:W-:Y:S01]  /*1320*/  IMAD R35, R4, R9, R35 ;  /* 0x0000000904237224 */ /* 0x000fe200078e0223 */
[----:B-1----:R-:W-:-:S04]  /*1330*/  LEA R9, R10, R5, 0x2 ;  /* 0x000000050a097211 */ /* 0x002fc800078e10ff */
[----:B------:R-:W-:Y:S01]  /*1340*/  ISETP.GE.U32.AND P0, PT, R35, R4, PT ;  /* 0x000000042300720c */ /* 0x000fe20003f06070 */
[----:B------:R-:W-:-:S12]  /*1350*/  ATOMS.POPC.INC.32 RZ, [R9+URZ] ;  /* 0x0000000009ff7f8c */ /* 0x000fd8000d8000ff */
[----:B------:R-:W-:-:S05]  /*1360*/  @P0 IMAD.IADD R35, R35, 0x1, -R4 ;  /* 0x0000000123230824 */ /* 0x000fca00078e0a04 */
[----:B------:R-:W-:-:S13]  /*1370*/  ISETP.GE.U32.AND P0, PT, R35, R4, PT ;  /* 0x000000042300720c */ /* 0x000fda0003f06070 */
[----:B------:R-:W-:Y:S01]  /*1380*/  @P0 IMAD.IADD R35, R35, 0x1, -R4 ;  /* 0x0000000123230824 */ /* 0x000fe200078e0a04 */
[----:B------:R-:W-:-:S05]  /*1390*/  @!P2 LOP3.LUT R35, RZ, R4, RZ, 0x33, !PT ;  /* 0x00000004ff23a212 */ /* 0x000fca00078e33ff */
[C---:B------:R-:W-:Y:S02]  /*13a0*/  IMAD R27, R35.reuse, 0x8, R6 ;  /* 0x00000008231b7824 */ /* 0x040fe400078e0206 */
[----:B------:R-:W-:-:S03]  /*13b0*/  IMAD R26, R35, 0x8, R34 ;  /* 0x00000008231a7824 */ /* 0x000fc600078e0222 */
[----:B------:R0:W1:Y:S01]  /*13c0*/  LDS.64 R22, [R27] ;  /* 0x000000001b167984 */ /* 0x0000620000000a00 */
[----:B------:R-:W-:-:S03]  /*13d0*/  IMAD R28, R7, 0x10, R26 ;  /* 0x00000010071c7824 */ /* 0x000fc600078e021a */
[----:B------:R2:W3:Y:S04]  /*13e0*/  LDS.64 R20, [R26] ;  /* 0x000000001a147984 */ /* 0x0004e80000000a00 */
[----:B------:R-:W4:Y:S01]  /*13f0*/  LDS.64 R24, [R28] ;  /* 0x000000001c187984 */ /* 0x000f220000000a00 */
[----:B0-----:R-:W-:Y:S02]  /*1400*/  IMAD.MOV.U32 R27, RZ, RZ, 0x3fd80000 ;  /* 0x3fd80000ff1b7424 */ /* 0x001fe400078e00ff */
[----:B--2---:R-:W-:Y:S01]  /*1410*/  IMAD.MOV.U32 R26, RZ, RZ, 0x0 ;  /* 0x00000000ff1a7424 */ /* 0x004fe200078e00ff */
[----:B-1----:R-:W-:Y:S02]  /*1420*/  DADD R22, R14, -R22 ;  /* 0x000000000e167229 */ /* 0x002fe40000000816 */
[----:B---3--:R-:W-:-:S06]  /*1430*/  DADD R20, R12, -R20 ;  /* 0x000000000c147229 */ /* 0x008fcc0000000814 */
[----:B------:R-:W-:Y:S02]  /*1440*/  DMUL R22, R22, R22 ;  /* 0x0000001616167228 */ /* 0x000fe40000000000 */
[----:B----4-:R-:W-:-:S06]  /*1450*/  DADD R24, R16, -R24 ;  /* 0x0000000010187229 */ /* 0x010fcc0000000818 */
[----:B------:R-:W-:-:S08]  /*1460*/  DFMA R22, R20, R20, R22 ;  /* 0x000000141416722b */ /* 0x000fd00000000016 */
[----:B------:R-:W-:-:S06]  /*1470*/  DFMA R24, R24, R24, R22 ;  /* 0x000000181818722b */ /* 0x000fcc0000000016 */
[----:B------:R-:W0:Y:S04]  /*1480*/  MUFU.RSQ64H R23, R25 ;  /* 0x0000001900177308 */ /* 0x000e280000001c00 */
[----:B------:R-:W-:-:S04]  /*1490*/  IADD3 R22, PT, PT, R25, -0x3500000, RZ ;  /* 0xfcb0000019167810 */ /* 0x000fc80007ffe0ff */
[----:B------:R-:W-:Y:S02]  /*14a0*/  ISETP.GE.U32.AND P0, PT, R22, 0x7ca00000, PT ;  /* 0x7ca000001600780c */ /* 0x000fe40003f06070 */
[----:B0-----:R-:W-:-:S08]  /*14b0*/  DMUL R10, R22, R22 ;  /* 0x00000016160a7228 */ /* 0x001fd00000000000 */
[----:B------:R-:W-:-:S08]  /*14c0*/  DFMA R10, R24, -R10, 1 ;  /* 0x3ff00000180a742b */ /* 0x000fd0000000080a */
[----:B------:R-:W-:Y:S02]  /*14d0*/  DFMA R26, R10, R26, 0.5 ;  /* 0x3fe000000a1a742b */ /* 0x000fe4000000001a */
[----:B------:R-:W-:-:S08]  /*14e0*/  DMUL R10, R22, R10 ;  /* 0x0000000a160a7228 */ /* 0x000fd00000000000 */
[----:B------:R-:W-:-:S08]  /*14f0*/  DFMA R26, R26, R10, R22 ;  /* 0x0000000a1a1a722b */ /* 0x000fd00000000016 */
[----:B------:R-:W-:Y:S02]  /*1500*/  DMUL R10, R24, R26 ;  /* 0x0000001a180a7228 */ /* 0x000fe40000000000 */
[----:B------:R-:W-:Y:S01]  /*1510*/  VIADD R21, R27, 0xfff00000 ;  /* 0xfff000001b157836 */ /* 0x000fe20000000000 */
[----:B------:R-:W-:-:S05]  /*1520*/  MOV R20, R26 ;  /* 0x0000001a00147202 */ /* 0x000fca0000000f00 */
[----:B------:R-:W-:-:S08]  /*1530*/  DFMA R28, R10, -R10, R24 ;  /* 0x8000000a0a1c722b */ /* 0x000fd00000000018 */
[----:B------:R-:W-:Y:S01]  /*1540*/  DFMA R30, R28, R20, R10 ;  /* 0x000000141c1e722b */ /* 0x000fe2000000000a */
[----:B------:R-:W-:Y:S10]  /*1550*/  @!P0 BRA `(.L_x_23) ;  /* 0x0000000000108947 */ /* 0x000ff40003800000 */
[----:B------:R-:W-:Y:S01]  /*1560*/  IMAD.MOV.U32 R20, RZ, RZ, R26 ;  /* 0x000000ffff147224 */ /* 0x000fe200078e001a */
[----:B------:R-:W-:Y:S01]  /*1570*/  MOV R26, 0x15a0 ;  /* 0x000015a0001a7802 */ /* 0x000fe20000000f00 */
[----:B------:R-:W-:-:S07]  /*1580*/  IMAD.MOV.U32 R23, RZ, RZ, R29 ;  /* 0x000000ffff177224 */ /* 0x000fce00078e001d */
[----:B------:R-:W-:Y:S05]  /*1590*/  CALL.REL.NOINC `($__internal_1_$__cuda_sm20_dsqrt_rn_f64_mediumpath_v1) ;  /* 0x0000002400e47944 */ /* 0x000fea0003c00000 */
.L_x_23:
[----:B------:R-:W-:Y:S05]  /*15a0*/  BSYNC.RECONVERGENT B1 ;  /* 0x0000000000017941 */ /* 0x000fea0003800200 */
.L_x_22:
[----:B------:R-:W0:Y:S01]  /*15b0*/  MUFU.RCP64H R11, R19 ;  /* 0x00000013000b7308 */ /* 0x000e220000001800 */
        /* <DEDUP_REMOVED lines=14> */
[----:B------:R-:W-:Y:S01]  /*16a0*/  MOV R22, R18 ;  /* 0x0000001200167202 */ /* 0x000fe20000000f00 */
[----:B------:R-:W-:Y:S01]  /*16b0*/  IMAD.MOV.U32 R23, RZ, RZ, R19 ;  /* 0x000000ffff177224 */ /* 0x000fe200078e0013 */
[----:B------:R-:W-:-:S07]  /*16c0*/  MOV R10, 0x16e0 ;  /* 0x000016e0000a7802 */ /* 0x000fce0000000f00 */
[----:B------:R-:W-:Y:S05]  /*16d0*/  CALL.REL.NOINC `($__internal_0_$__cuda_sm20_div_rn_f64_full) ;  /* 0x0000002000247944 */ /* 0x000fea0003c00000 */
[----:B------:R-:W-:Y:S02]  /*16e0*/  IMAD.MOV.U32 R10, RZ, RZ, R28 ;  /* 0x000000ffff0a7224 */ /* 0x000fe400078e001c */
[----:B------:R-:W-:-:S07]  /*16f0*/  IMAD.MOV.U32 R11, RZ, RZ, R29 ;  /* 0x000000ffff0b7224 */ /* 0x000fce00078e001d */
.L_x_25:
[----:B------:R-:W-:Y:S05]  /*1700*/  BSYNC.RECONVERGENT B1 ;  /* 0x0000000000017941 */ /* 0x000fea0003800200 */
.L_x_24:
[----:B------:R-:W0:Y:S01]  /*1710*/  I2F.U32.RP R22, R4 ;  /* 0x0000000400167306 */ /* 0x000e220000209000 */
[----:B------:R-:W-:Y:S01]  /*1720*/  IMAD.MOV R9, RZ, RZ, -R4 ;  /* 0x000000ffff097224 */ /* 0x000fe200078e0a04 */
[----:B------:R-:W-:Y:S01]  /*1730*/  ISETP.NE.U32.AND P2, PT, R4, RZ, PT ;  /* 0x000000ff0400720c */ /* 0x000fe20003f45070 */
[----:B------:R-:W-:Y:S01]  /*1740*/  IMAD.MOV.U32 R20, RZ, RZ, RZ ;  /* 0x000000ffff147224 */ /* 0x000fe200078e00ff */
[----:B------:R-:W-:Y:S04]  /*1750*/  BSSY.RECONVERGENT B1, `(.L_x_26) ;  /* 0x0000032000017945 */ /* 0x000fe80003800200 */
[----:B------:R-:W1:Y:S08]  /*1760*/  F2I.F64.TRUNC R10, R10 ;  /* 0x0000000a000a7311 */ /* 0x000e70000030d100 */
[----:B0-----:R-:W0:Y:S02]  /*1770*/  MUFU.RCP R22, R22 ;  /* 0x0000001600167308 */ /* 0x001e240000001000 */
[----:B0-----:R-:W-:-:S06]  /*1780*/  IADD3 R23, PT, PT, R22, 0xffffffe, RZ ;  /* 0x0ffffffe16177810 */ /* 0x001fcc0007ffe0ff */
[----:B------:R-:W0:Y:S02]  /*1790*/  F2I.FTZ.U32.TRUNC.NTZ R21, R23 ;  /* 0x0000001700157305 */ /* 0x000e24000021f000 */
[----:B0-----:R-:W-:-:S04]  /*17a0*/  IMAD R9, R9, R21, RZ ;  /* 0x0000001509097224 */ /* 0x001fc800078e02ff */
[----:B------:R-:W-:-:S04]  /*17b0*/  IMAD.HI.U32 R20, R21, R9, R20 ;  /* 0x0000000915147227 */ /* 0x000fc800078e0014 */
[----:B------:R-:W-:-:S04]  /*17c0*/  VIADD R9, R37, 0xffffffff ;  /* 0xffffffff25097836 */ /* 0x000fc80000000000 */
[----:B------:R-:W-:-:S05]  /*17d0*/  IMAD.HI.U32 R20, R20, R9, RZ ;  /* 0x0000000914147227 */ /* 0x000fca00078e00ff */
[----:B------:R-:W-:-:S05]  /*17e0*/  IADD3 R20, PT, PT, -R20, RZ, RZ ;  /* 0x000000ff14147210 */ /* 0x000fca0007ffe1ff */
[----:B------:R-:W-:Y:S02]  /*17f0*/  IMAD R21, R4, R20, R9 ;  /* 0x0000001404157224 */ /* 0x000fe400078e0209 */
[----:B-1----:R-:W-:-:S03]  /*1800*/  IMAD R9, R10, 0x4, R5 ;  /* 0x000000040a097824 */ /* 0x002fc600078e0205 */
[C---:B------:R-:W-:Y:S02]  /*1810*/  ISETP.GE.U32.AND P0, PT, R21.reuse, R4, PT ;  /* 0x000000041500720c */ /* 0x040fe40003f06070 */
[----:B------:R-:W-:Y:S11]  /*1820*/  ATOMS.POPC.INC.32 RZ, [R9+URZ] ;  /* 0x0000000009ff7f8c */ /* 0x000ff6000d8000ff */
[----:B------:R-:W-:-:S05]  /*1830*/  @P0 IMAD.IADD R21, R21, 0x1, -R4 ;  /* 0x0000000115150824 */ /* 0x000fca00078e0a04 */
[----:B------:R-:W-:-:S13]  /*1840*/  ISETP.GE.U32.AND P0, PT, R21, R4, PT ;  /* 0x000000041500720c */ /* 0x000fda0003f06070 */
[----:B------:R-:W-:Y:S01]  /*1850*/  @P0 IMAD.IADD R21, R21, 0x1, -R4 ;  /* 0x0000000115150824 */ /* 0x000fe200078e0a04 */
[----:B------:R-:W-:-:S04]  /*1860*/  @!P2 LOP3.LUT R21, RZ, R4, RZ, 0x33, !PT ;  /* 0x00000004ff15a212 */ /* 0x000fc800078e33ff */
[C---:B------:R-:W-:Y:S01]  /*1870*/  LEA R27, R21.reuse, R6, 0x3 ;  /* 0x00000006151b7211 */ /* 0x040fe200078e18ff */
[----:B------:R-:W-:-:S04]  /*1880*/  IMAD R26, R21, 0x8, R34 ;  /* 0x00000008151a7824 */ /* 0x000fc800078e0222 */
[----:B------:R0:W1:Y:S01]  /*1890*/  LDS.64 R22, [R27] ;  /* 0x000000001b167984 */ /* 0x0000620000000a00 */
[----:B------:R-:W-:-:S03]  /*18a0*/  IMAD R28, R7, 0x10, R26 ;  /* 0x00000010071c7824 */ /* 0x000fc600078e021a */
[----:B------:R2:W3:Y:S04]  /*18b0*/  LDS.64 R20, [R26] ;  /* 0x000000001a147984 */ /* 0x0004e80000000a00 */
[----:B------:R-:W4:Y:S01]  /*18c0*/  LDS.64 R24, [R28] ;  /* 0x000000001c187984 */ /* 0x000f220000000a00 */
[----:B0-----:R-:W-:Y:S01]  /*18d0*/  IMAD.MOV.U32 R27, RZ, RZ, 0x3fd80000 ;  /* 0x3fd80000ff1b7424 */ /* 0x001fe200078e00ff */
[----:B--2---:R-:W-:Y:S01]  /*18e0*/  MOV R26, 0x0 ;  /* 0x00000000001a7802 */ /* 0x004fe20000000f00 */
[----:B-1----:R-:W-:Y:S02]  /*18f0*/  DADD R22, R14, -R22 ;  /* 0x000000000e167229 */ /* 0x002fe40000000816 */
[----:B---3--:R-:W-:-:S06]  /*1900*/  DADD R20, R12, -R20 ;  /* 0x000000000c147229 */ /* 0x008fcc0000000814 */
[----:B------:R-:W-:Y:S02]  /*1910*/  DMUL R22, R22, R22 ;  /* 0x0000001616167228 */ /* 0x000fe40000000000 */
[----:B----4-:R-:W-:-:S06]  /*1920*/  DADD R24, R16, -R24 ;  /* 0x0000000010187229 */ /* 0x010fcc0000000818 */
[----:B------:R-:W-:-:S08]  /*1930*/  DFMA R22, R20, R20, R22 ;  /* 0x000000141416722b */ /* 0x000fd00000000016 */
[----:B------:R-:W-:-:S06]  /*1940*/  DFMA R24, R24, R24, R22 ;  /* 0x000000181818722b */ /* 0x000fcc0000000016 */
        /* <DEDUP_REMOVED lines=17> */
[----:B------:R-:W-:Y:S05]  /*1a60*/  CALL.REL.NOINC `($__internal_1_$__cuda_sm20_dsqrt_rn_f64_mediumpath_v1) ;  /* 0x0000002000b07944 */ /* 0x000fea0003c00000 */
.L_x_27:
[----:B------:R-:W-:Y:S05]  /*1a70*/  BSYNC.RECONVERGENT B1 ;  /* 0x0000000000017941 */ /* 0x000fea0003800200 */
.L_x_26:
        /* <DEDUP_REMOVED lines=21> */
.L_x_29:
[----:B------:R-:W-:Y:S05]  /*1bd0*/  BSYNC.RECONVERGENT B1 ;  /* 0x0000000000017941 */ /* 0x000fea0003800200 */
.L_x_28:
[----:B------:R-:W0:Y:S01]  /*1be0*/  I2F.U32.RP R22, R4 ;  /* 0x0000000400167306 */ /* 0x000e220000209000 */
[----:B------:R-:W-:Y:S01]  /*1bf0*/  IADD3 R9, PT, PT, RZ, -R4, RZ ;  /* 0x80000004ff097210 */ /* 0x000fe20007ffe0ff */
[----:B------:R-:W-:Y:S01]  /*1c00*/  BSSY.RECONVERGENT B1, `(.L_x_30) ;  /* 0x0000033000017945 */ /* 0x000fe20003800200 */
[----:B------:R-:W-:-:S05]  /*1c10*/  ISETP.NE.U32.AND P2, PT, R4, RZ, PT ;  /* 0x000000ff0400720c */ /* 0x000fca0003f45070 */
[----:B------:R-:W1:Y:S08]  /*1c20*/  F2I.F64.TRUNC R10, R10 ;  /* 0x0000000a000a7311 */ /* 0x000e70000030d100 */
[----:B0-----:R-:W0:Y:S02]  /*1c30*/  MUFU.RCP R22, R22 ;  /* 0x0000001600167308 */ /* 0x001e240000001000 */
[----:B0-----:R-:W-:-:S06]  /*1c40*/  VIADD R20, R22, 0xffffffe ;  /* 0x0ffffffe16147836 */ /* 0x001fcc0000000000 */
[----:B------:R0:W2:Y:S02]  /*1c50*/  F2I.FTZ.U32.TRUNC.NTZ R21, R20 ;  /* 0x0000001400157305 */ /* 0x0000a4000021f000 */
[----:B0-----:R-:W-:Y:S02]  /*1c60*/  IMAD.MOV.U32 R20, RZ, RZ, RZ ;  /* 0x000000ffff147224 */ /* 0x001fe400078e00ff */
[----:B--2---:R-:W-:-:S04]  /*1c70*/  IMAD R9, R9, R21, RZ ;  /* 0x0000001509097224 */ /* 0x004fc800078e02ff */
[----:B------:R-:W-:-:S06]  /*1c80*/  IMAD.HI.U32 R24, R21, R9, R20 ;  /* 0x0000000915187227 */ /* 0x000fcc00078e0014 */
[----:B------:R-:W-:-:S04]  /*1c90*/  IMAD.HI.U32 R9, R24, R37, RZ ;  /* 0x0000002518097227 */ /* 0x000fc800078e00ff */
[----:B------:R-:W-:-:S04]  /*1ca0*/  IMAD.MOV R9, RZ, RZ, -R9 ;  /* 0x000000ffff097224 */ /* 0x000fc800078e0a09 */
[----:B------:R-:W-:Y:S02]  /*1cb0*/  IMAD R21, R4, R9, R37 ;  /* 0x0000000904157224 */ /* 0x000fe400078e0225 */
[----:B-1----:R-:W-:-:S03]  /*1cc0*/  IMAD R9, R10, 0x4, R5 ;  /* 0x000000040a097824 */ /* 0x002fc600078e0205 */
[C---:B------:R-:W-:Y:S02]  /*1cd0*/  ISETP.GE.U32.AND P0, PT, R21.reuse, R4, PT ;  /* 0x000000041500720c */ /* 0x040fe40003f06070 */
[----:B------:R-:W-:Y:S11]  /*1ce0*/  ATOMS.POPC.INC.32 RZ, [R9+URZ] ;  /* 0x0000000009ff7f8c */ /* 0x000ff6000d8000ff */
[----:B------:R-:W-:-:S05]  /*1cf0*/  @P0 IMAD.IADD R21, R21, 0x1, -R4 ;  /* 0x0000000115150824 */ /* 0x000fca00078e0a04 */
[----:B------:R-:W-:-:S13]  /*1d00*/  ISETP.GE.U32.AND P0, PT, R21, R4, PT ;  /* 0x000000041500720c */ /* 0x000fda0003f06070 */
[----:B------:R-:W-:Y:S02]  /*1d10*/  @P0 IADD3 R21, PT, PT, -R4, R21, RZ ;  /* 0x0000001504150210 */ /* 0x000fe40007ffe1ff */
[----:B------:R-:W-:-:S05]  /*1d20*/  @!P2 LOP3.LUT R21, RZ, R4, RZ, 0x33, !PT ;  /* 0x00000004ff15a212 */ /* 0x000fca00078e33ff */
[C---:B------:R-:W-:Y:S02]  /*1d30*/  IMAD R26, R21.reuse, 0x8, R6 ;  /* 0x00000008151a7824 */ /* 0x040fe400078e0206 */
[----:B------:R-:W-:-:S03]  /*1d40*/  IMAD R34, R21, 0x8, R34 ;  /* 0x0000000815227824 */ /* 0x000fc600078e0222 */
[----:B------:R-:W0:Y:S02]  /*1d50*/  LDS.64 R22, [R26] ;  /* 0x000000001a167984 */ /* 0x000e240000000a00 */
[----:B------:R-:W-:Y:S02]  /*1d60*/  LEA R27, R7, R34, 0x4 ;  /* 0x00000022071b7211 */ /* 0x000fe400078e20ff */
[----:B------:R-:W1:Y:S04]  /*1d70*/  LDS.64 R20, [R34] ;  /* 0x0000000022147984 */ /* 0x000e680000000a00 */
[----:B------:R-:W2:Y:S01]  /*1d80*/  LDS.64 R24, [R27] ;  /* 0x000000001b187984 */ /* 0x000ea20000000a00 */
[----:B0-----:R-:W-:Y:S02]  /*1d90*/  DADD R22, R14, -R22 ;  /* 0x000000000e167229 */ /* 0x001fe40000000816 */
[----:B-1----:R-:W-:-:S06]  /*1da0*/  DADD R20, R12, -R20 ;  /* 0x000000000c147229 */ /* 0x002fcc0000000814 */
[----:B------:R-:W-:Y:S02]  /*1db0*/  DMUL R22, R22, R22 ;  /* 0x0000001616167228 */ /* 0x000fe40000000000 */
[----:B--2---:R-:W-:-:S06]  /*1dc0*/  DADD R24, R16, -R24 ;  /* 0x0000000010187229 */ /* 0x004fcc0000000818 */
[----:B------:R-:W-:Y:S01]  /*1dd0*/  DFMA R22, R20, R20, R22 ;  /* 0x000000141416722b */ /* 0x000fe20000000016 */
[----:B------:R-:W-:Y:S02]  /*1de0*/  IMAD.MOV.U32 R20, RZ, RZ, 0x0 ;  /* 0x00000000ff147424 */ /* 0x000fe400078e00ff */
[----:B------:R-:W-:-:S05]  /*1df0*/  IMAD.MOV.U32 R21, RZ, RZ, 0x3fd80000 ;  /* 0x3fd80000ff157424 */ /* 0x000fca00078e00ff */
        /* <DEDUP_REMOVED lines=18> */
[----:B------:R-:W-:Y:S05]  /*1f20*/  CALL.REL.NOINC `($__internal_1_$__cuda_sm20_dsqrt_rn_f64_mediumpath_v1) ;  /* 0x0000001c00807944 */ /* 0x000fea0003c00000 */
.L_x_31:
[----:B------:R-:W-:Y:S05]  /*1f30*/  BSYNC.RECONVERGENT B1 ;  /* 0x0000000000017941 */ /* 0x000fea0003800200 */
.L_x_30:
        /* <DEDUP_REMOVED lines=21> */
.L_x_33:
[----:B------:R-:W-:Y:S05]  /*2090*/  BSYNC.RECONVERGENT B1 ;  /* 0x0000000000017941 */ /* 0x000fea0003800200 */
.L_x_32:
[----:B------:R-:W0:Y:S01]  /*20a0*/  F2I.F64.TRUNC R10, R10 ;  /* 0x0000000a000a7311 */ /* 0x000e22000030d100 */
[----:B------:R-:W-:Y:S01]  /*20b0*/  VIADD R37, R37, 0x4 ;  /* 0x0000000425257836 */ /* 0x000fe20000000000 */
[----:B0-----:R-:W-:-:S05]  /*20c0*/  LEA R9, R10, R5, 0x2 ;  /* 0x000000050a097211 */ /* 0x001fca00078e10ff */
[----:B------:R2:W-:Y:S01]  /*20d0*/  ATOMS.POPC.INC.32 RZ, [R9+URZ] ;  /* 0x0000000009ff7f8c */ /* 0x0005e2000d8000ff */
[----:B------:R-:W-:Y:S05]  /*20e0*/  @P1 BRA `(.L_x_34) ;  /* 0xffffffec00141947 */ /* 0x000fea000383ffff */
.L_x_17:
[----:B------:R-:W-:Y:S05]  /*20f0*/  BSYNC B0 ;  /* 0x0000000000007941 */ /* 0x000fea0003800000 */
.L_x_16:
[----:B------:R-:W-:-:S13]  /*2100*/  ISETP.NE.AND P0, PT, R38, RZ, PT ;  /* 0x000000ff2600720c */ /* 0x000fda0003f05270 */
[----:B------:R-:W-:Y:S05]  /*2110*/  @!P0 BRA `(.L_x_3) ;  /* 0x0000000c00d48947 */ /* 0x000fea0003800000 */
[----:B------:R-:W-:Y:S01]  /*2120*/  ISETP.NE.AND P0, PT, R38, 0x1, PT ;  /* 0x000000012600780c */ /* 0x000fe20003f05270 */
[----:B------:R-:W-:-:S12]  /*2130*/  BSSY.RECONVERGENT B0, `(.L_x_35) ;  /* 0x00000a0000007945 */ /* 0x000fd80003800200 */
[----:B------:R-:W-:Y:S05]  /*2140*/  @!P0 BRA `(.L_x_36) ;  /* 0x0000000800788947 */ /* 0x000fea0003800000 */
[----:B------:R-:W3:Y:S01]  /*2150*/  I2F.U32.RP R20, R4 ;  /* 0x0000000400147306 */ /* 0x000ee20000209000 */
[----:B--2---:R-:W-:Y:S01]  /*2160*/  IADD3 R9, PT, PT, RZ, -R4, RZ ;  /* 0x80000004ff097210 */ /* 0x004fe20007ffe0ff */
[----:B-1----:R-:W-:Y:S01]  /*2170*/  IMAD.IADD R35, R3, 0x1, R0 ;  /* 0x0000000103237824 */ /* 0x002fe200078e0200 */
[----:B------:R-:W-:Y:S01]  /*2180*/  ISETP.NE.U32.AND P1, PT, R4, RZ, PT ;  /* 0x000000ff0400720c */ /* 0x000fe20003f25070 */
[----:B------:R-:W-:Y:S01]  /*2190*/  BSSY.RECONVERGENT B1, `(.L_x_37) ;  /* 0x0000032000017945 */ /* 0x000fe20003800200 */
[----:B------:R-:W-:-:S03]  /*21a0*/  MOV R34, 0x400 ;  /* 0x0000040000227802 */ /* 0x000fc60000000f00 */
[----:B---3--:R-:W1:Y:S02]  /*21b0*/  MUFU.RCP R20, R20 ;  /* 0x0000001400147308 */ /* 0x008e640000001000 */
[----:B-1----:R-:W-:-:S06]  /*21c0*/  VIADD R10, R20, 0xffffffe ;  /* 0x0ffffffe140a7836 */ /* 0x002fcc0000000000 */
[----:B------:R1:W2:Y:S02]  /*21d0*/  F2I.FTZ.U32.TRUNC.NTZ R11, R10 ;  /* 0x0000000a000b7305 */ /* 0x0002a4000021f000 */
[----:B-1----:R-:W-:Y:S02]  /*21e0*/  IMAD.MOV.U32 R10, RZ, RZ, RZ ;  /* 0x000000ffff0a7224 */ /* 0x002fe400078e00ff */
[----:B--2---:R-:W-:-:S04]  /*21f0*/  IMAD R9, R9, R11, RZ ;  /* 0x0000000b09097224 */ /* 0x004fc800078e02ff */
[----:B------:R-:W-:Y:S02]  /*2200*/  IMAD.HI.U32 R22, R11, R9, R10 ;  /* 0x000000090b167227 */ /* 0x000fe400078e000a */
[----:B------:R-:W1:Y:S04]  /*2210*/  S2R R11, SR_CgaCtaId ;  /* 0x00000000000b7919 */ /* 0x000e680000008800 */
[----:B------:R-:W-:-:S05]  /*2220*/  IMAD.HI.U32 R9, R22, R35, RZ ;  /* 0x0000002316097227 */ /* 0x000fca00078e00ff */
[----:B------:R-:W-:-:S05]  /*2230*/  IADD3 R9, PT, PT, -R9, RZ, RZ ;  /* 0x000000ff09097210 */ /* 0x000fca0007ffe1ff */
[----:B------:R-:W-:-:S05]  /*2240*/  IMAD R9, R4, R9, R35 ;  /* 0x0000000904097224 */ /* 0x000fca00078e0223 */
[----:B------:R-:W-:-:S13]  /*2250*/  ISETP.GE.U32.AND P0, PT, R9, R4, PT ;  /* 0x000000040900720c */ /* 0x000fda0003f06070 */
[----:B------:R-:W-:Y:S01]  /*2260*/  @P0 IMAD.IADD R9, R9, 0x1, -R4 ;  /* 0x0000000109090824 */ /* 0x000fe200078e0a04 */
[----:B-1----:R-:W-:-:S04]  /*2270*/  LEA R34, R11, R34, 0x18 ;  /* 0x000000220b227211 */ /* 0x002fc800078ec0ff */
[----:B------:R-:W-:-:S13]  /*2280*/  ISETP.GE.U32.AND P0, PT, R9, R4, PT ;  /* 0x000000040900720c */ /* 0x000fda0003f06070 */
[----:B------:R-:W-:Y:S01]  /*2290*/  @P0 IMAD.IADD R9, R9, 0x1, -R4 ;  /* 0x0000000109090824 */ /* 0x000fe200078e0a04 */
[----:B------:R-:W-:-:S04]  /*22a0*/  @!P1 LOP3.LUT R9, RZ, R4, RZ, 0x33, !PT ;  /* 0x00000004ff099212 */ /* 0x000fc800078e33ff */
[C---:B------:R-:W-:Y:S01]  /*22b0*/  LEA R27, R9.reuse, R6, 0x3 ;  /* 0x00000006091b7211 */ /* 0x040fe200078e18ff */
[----:B------:R-:W-:-:S04]  /*22c0*/  IMAD R26, R9, 0x8, R34 ;  /* 0x00000008091a7824 */ /* 0x000fc800078e0222 */
[----:B------:R-:W1:Y:S01]  /*22d0*/  LDS.64 R20, [R27] ;  /* 0x000000001b147984 */ /* 0x000e620000000a00 */
[----:B------:R-:W-:-:S03]  /*22e0*/  IMAD R9, R7, 0x10, R26 ;  /* 0x0000001007097824 */ /* 0x000fc600078e021a */
[----:B------:R-:W2:Y:S04]  /*22f0*/  LDS.64 R10, [R26] ;  /* 0x000000001a0a7984 */ /* 0x000ea80000000a00 */
[----:B------:R-:W3:Y:S01]  /*2300*/  LDS.64 R22, [R9] ;  /* 0x0000000009167984 */ /* 0x000ee20000000a00 */
[----:B-1----:R-:W-:Y:S02]  /*2310*/  DADD R20, R14, -R20 ;  /* 0x000000000e147229 */ /* 0x002fe40000000814 */
[----:B--2---:R-:W-:-:S06]  /*2320*/  DADD R10, R12, -R10 ;  /* 0x000000000c0a7229 */ /* 0x004fcc000000080a */
[----:B------:R-:W-:Y:S02]  /*2330*/  DMUL R20, R20, R20 ;  /* 0x0000001414147228 */ /* 0x000fe40000000000 */
[----:B---3--:R-:W-:-:S06]  /*2340*/  DADD R22, R16, -R22 ;  /* 0x0000000010167229 */ /* 0x008fcc0000000816 */
[----:B------:R-:W-:-:S08]  /*2350*/  DFMA R20, R10, R10, R20 ;  /* 0x0000000a0a14722b */ /* 0x000fd00000000014 */
[----:B------:R-:W-:Y:S01]  /*2360*/  DFMA R24, R22, R22, R20 ;  /* 0x000000161618722b */ /* 0x000fe20000000014 */
[----:B------:R-:W-:Y:S02]  /*2370*/  IMAD.MOV.U32 R20, RZ, RZ, 0x0 ;  /* 0x00000000ff147424 */ /* 0x000fe400078e00ff */
[----:B------:R-:W-:-:S03]  /*2380*/  IMAD.MOV.U32 R21, RZ, RZ, 0x3fd80000 ;  /* 0x3fd80000ff157424 */ /* 0x000fc600078e00ff */
        /* <DEDUP_REMOVED lines=18> */
.L_x_38:
[----:B------:R-:W-:Y:S05]  /*24b0*/  BSYNC.RECONVERGENT B1 ;  /* 0x0000000000017941 */ /* 0x000fea0003800200 */
.L_x_37:
        /* <DEDUP_REMOVED lines=21> */
.L_x_40:
[----:B------:R-:W-:Y:S05]  /*2610*/  BSYNC.RECONVERGENT B1 ;  /* 0x0000000000017941 */ /* 0x000fea0003800200 */
.L_x_39:
[----:B------:R-:W0:Y:S01]  /*2620*/  I2F.U32.RP R22, R4 ;  /* 0x0000000400167306 */ /* 0x000e220000209000 */
[----:B------:R-:W-:Y:S01]  /*2630*/  IMAD.MOV R9, RZ, RZ, -R4 ;  /* 0x000000ffff097224 */ /* 0x000fe200078e0a04 */
[----:B------:R-:W-:Y:S01]  /*2640*/  IADD3 R35, PT, PT, R35, 0x1, RZ ;  /* 0x0000000123237810 */ /* 0x000fe20007ffe0ff */
[----:B------:R-:W-:Y:S01]  /*2650*/  BSSY.RECONVERGENT B1, `(.L_x_41) ;  /* 0x0000033000017945 */ /* 0x000fe20003800200 */
[----:B------:R-:W-:-:S04]  /*2660*/  ISETP.NE.U32.AND P1, PT, R4, RZ, PT ;  /* 0x000000ff0400720c */ /* 0x000fc80003f25070 */
[----:B------:R-:W1:Y:S08]  /*2670*/  F2I.F64.TRUNC R10, R10 ;  /* 0x0000000a000a7311 */ /* 0x000e70000030d100 */
[----:B0-----:R-:W0:Y:S02]  /*2680*/  MUFU.RCP R22, R22 ;  /* 0x0000001600167308 */ /* 0x001e240000001000 */
[----:B0-----:R-:W-:-:S06]  /*2690*/  IADD3 R20, PT, PT, R22, 0xffffffe, RZ ;  /* 0x0ffffffe16147810 */ /* 0x001fcc0007ffe0ff */
        /* <DEDUP_REMOVED lines=13> */
[----:B------:R-:W-:-:S04]  /*2770*/  @!P1 LOP3.LUT R35, RZ, R4, RZ, 0x33, !PT ;  /* 0x00000004ff239212 */ /* 0x000fc800078e33ff */
[C---:B------:R-:W-:Y:S01]  /*2780*/  LEA R34, R35.reuse, R34, 0x3 ;  /* 0x0000002223227211 */ /* 0x040fe200078e18ff */
[----:B------:R-:W-:-:S04]  /*2790*/  IMAD R26, R35, 0x8, R6 ;  /* 0x00000008231a7824 */ /* 0x000fc800078e0206 */
[----:B------:R-:W0:Y:S01]  /*27a0*/  LDS.64 R20, [R34] ;  /* 0x0000000022147984 */ /* 0x000e220000000a00 */
[----:B------:R-:W-:-:S03]  /*27b0*/  IMAD R27, R7, 0x10, R34 ;  /* 0x00000010071b7824 */ /* 0x000fc600078e0222 */
[----:B------:R-:W1:Y:S04]  /*27c0*/  LDS.64 R22, [R26] ;  /* 0x000000001a167984 */ /* 0x000e680000000a00 */
[----:B------:R-:W2:Y:S01]  /*27d0*/  LDS.64 R24, [R27] ;  /* 0x000000001b187984 */ /* 0x000ea20000000a00 */
[----:B0-----:R-:W-:Y:S02]  /*27e0*/  DADD R20, R12, -R20 ;  /* 0x000000000c147229 */ /* 0x001fe40000000814 */
[----:B-1----:R-:W-:Y:S02]  /*27f0*/  DADD R22, R14, -R22 ;  /* 0x000000000e167229 */ /* 0x002fe40000000816 */
[----:B--2---:R-:W-:-:S06]  /*2800*/  DADD R24, R16, -R24 ;  /* 0x0000000010187229 */ /* 0x004fcc0000000818 */
[----:B------:R-:W-:-:S08]  /*2810*/  DMUL R22, R22, R22 ;  /* 0x0000001616167228 */ /* 0x000fd00000000000 */
[----:B------:R-:W-:Y:S01]  /*2820*/  DFMA R22, R20, R20, R22 ;  /* 0x000000141416722b */ /* 0x000fe20000000016 */
[----:B------:R-:W-:Y:S01]  /*2830*/  MOV R20, 0x0 ;  /* 0x0000000000147802 */ /* 0x000fe20000000f00 */
[----:B------:R-:W-:-:S06]  /*2840*/  IMAD.MOV.U32 R21, RZ, RZ, 0x3fd80000 ;  /* 0x3fd80000ff157424 */ /* 0x000fcc00078e00ff */
        /* <DEDUP_REMOVED lines=19> */
.L_x_42:
[----:B------:R-:W-:Y:S05]  /*2980*/  BSYNC.RECONVERGENT B1 ;  /* 0x0000000000017941 */ /* 0x000fea0003800200 */
.L_x_41:
[----:B------:R-:W0:Y:S01]  /*2990*/  MUFU.RCP64H R11, R19 ;  /* 0x00000013000b7308 */ /* 0x000e220000001800 */
[----:B------:R-:W-:Y:S01]  /*29a0*/  MOV R10, 0x1 ;  /* 0x00000001000a7802 */ /* 0x000fe20000000f00 */
[----:B------:R-:W-:Y:S01]  /*29b0*/  BSSY.RECONVERGENT B1, `(.L_x_43) ;  /* 0x0000013000017945 */ /* 0x000fe20003800200 */
[----:B------:R-:W-:-:S04]  /*29c0*/  FSETP.GEU.AND P1, PT, |R31|, 6.5827683646048100446e-37, PT ;  /* 0x036000001f00780b */ /* 0x000fc80003f2e200 */
        /* <DEDUP_REMOVED lines=17> */
.L_x_44:
[----:B------:R-:W-:Y:S05]  /*2ae0*/  BSYNC.RECONVERGENT B1 ;  /* 0x0000000000017941 */ /* 0x000fea0003800200 */
.L_x_43:
[----:B------:R-:W0:Y:S01]  /*2af0*/  F2I.F64.TRUNC R10, R10 ;  /* 0x0000000a000a7311 */ /* 0x000e22000030d100 */
[----:B------:R-:W-:Y:S01]  /*2b00*/  IADD3 R0, PT, PT, R0, 0x2, RZ ;  /* 0x0000000200007810 */ /* 0x000fe20007ffe0ff */
[----:B0-----:R-:W-:-:S05]  /*2b10*/  IMAD R9, R10, 0x4, R5 ;  /* 0x000000040a097824 */ /* 0x001fca00078e0205 */
[----:B------:R3:W-:Y:S02]  /*2b20*/  ATOMS.POPC.INC.32 RZ, [R9+URZ] ;  /* 0x0000000009ff7f8c */ /* 0x0007e4000d8000ff */
.L_x_36:
[----:B------:R-:W-:Y:S05]  /*2b30*/  BSYNC.RECONVERGENT B0 ;  /* 0x0000000000007941 */ /* 0x000fea0003800200 */
.L_x_35:
[----:B------:R-:W-:-:S04]  /*2b40*/  LOP3.LUT R2, R2, 0x1, RZ, 0xc0, !PT ;  /* 0x0000000102027812 */ /* 0x000fc800078ec0ff */
[----:B------:R-:W-:-:S13]  /*2b50*/  ISETP.NE.U32.AND P0, PT, R2, 0x1, PT ;  /* 0x000000010200780c */ /* 0x000fda0003f05070 */
[----:B------:R-:W-:Y:S05]  /*2b60*/  @P0 BRA `(.L_x_3) ;  /* 0x0000000400400947 */ /* 0x000fea0003800000 */
[----:B------:R-:W4:Y:S01]  /*2b70*/  I2F.U32.RP R2, R4 ;  /* 0x0000000400027306 */ /* 0x000f220000209000 */
[----:B--23--:R-:W-:Y:S01]  /*2b80*/  IMAD.MOV R9, RZ, RZ, -R4 ;  /* 0x000000ffff097224 */ /* 0x00cfe200078e0a04 */
[----:B------:R-:W2:Y:S01]  /*2b90*/  S2UR UR5, SR_CgaCtaId ;  /* 0x00000000000579c3 */ /* 0x000ea20000008800 */
[----:B------:R-:W-:Y:S01]  /*2ba0*/  IMAD.IADD R3, R3, 0x1, R0 ;  /* 0x0000000103037824 */ /* 0x000fe200078e0200 */
[----:B------:R-:W-:Y:S01]  /*2bb0*/  ISETP.NE.U32.AND P1, PT, R4, RZ, PT ;  /* 0x000000ff0400720c */ /* 0x000fe20003f25070 */
[----:B------:R-:W-:Y:S01]  /*2bc0*/  UMOV UR4, 0x400 ;  /* 0x0000040000047882 */ /* 0x000fe20000000000 */
[----:B------:R-:W-:Y:S02]  /*2bd0*/  BSSY.RECONVERGENT B0, `(.L_x_45) ;  /* 0x0000030000007945 */ /* 0x000fe40003800200 */
[----:B----4-:R-:W3:Y:S01]  /*2be0*/  MUFU.RCP R2, R2 ;  /* 0x0000000200027308 */ /* 0x010ee20000001000 */
[----:B--2---:R-:W-:Y:S01]  /*2bf0*/  ULEA UR4, UR5, UR4, 0x18 ;  /* 0x0000000405047291 */ /* 0x004fe2000f8ec0ff */
[----:B---3--:R-:W-:-:S06]  /*2c00*/  VIADD R10, R2, 0xffffffe ;  /* 0x0ffffffe020a7836 */ /* 0x008fcc0000000000 */
[----:B------:R2:W3:Y:S02]  /*2c10*/  F2I.FTZ.U32.TRUNC.NTZ R11, R10 ;  /* 0x0000000a000b7305 */ /* 0x0004e4000021f000 */
[----:B--2---:R-:W-:Y:S02]  /*2c20*/  HFMA2 R10, -RZ, RZ, 0, 0 ;  /* 0x00000000ff0a7431 */ /* 0x004fe400000001ff */
[----:B---3--:R-:W-:-:S04]  /*2c30*/  IMAD R9, R9, R11, RZ ;  /* 0x0000000b09097224 */ /* 0x008fc800078e02ff */
[----:B------:R-:W-:-:S06]  /*2c40*/  IMAD.HI.U32 R20, R11, R9, R10 ;  /* 0x000000090b147227 */ /* 0x000fcc00078e000a */
[----:B------:R-:W-:-:S04]  /*2c50*/  IMAD.HI.U32 R0, R20, R3, RZ ;  /* 0x0000000314007227 */ /* 0x000fc800078e00ff */
[----:B------:R-:W-:-:S04]  /*2c60*/  IMAD.MOV R0, RZ, RZ, -R0 ;  /* 0x000000ffff007224 */ /* 0x000fc800078e0a00 */
[----:B------:R-:W-:-:S05]  /*2c70*/  IMAD R3, R4, R0, R3 ;  /* 0x0000000004037224 */ /* 0x000fca00078e0203 */
[----:B------:R-:W-:-:S13]  /*2c80*/  ISETP.GE.U32.AND P0, PT, R3, R4, PT ;  /* 0x000000040300720c */ /* 0x000fda0003f06070 */
[----:B------:R-:W-:-:S04]  /*2c90*/  @P0 IADD3 R3, PT, PT, -R4, R3, RZ ;  /* 0x0000000304030210 */ /* 0x000fc80007ffe1ff */
[----:B------:R-:W-:-:S13]  /*2ca0*/  ISETP.GE.U32.AND P0, PT, R3, R4, PT ;  /* 0x000000040300720c */ /* 0x000fda0003f06070 */
[----:B------:R-:W-:Y:S01]  /*2cb0*/  @P0 IMAD.IADD R3, R3, 0x1, -R4 ;  /* 0x0000000103030824 */ /* 0x000fe200078e0a04 */
[----:B------:R-:W-:-:S04]  /*2cc0*/  @!P1 LOP3.LUT R3, RZ, R4, RZ, 0x33, !PT ;  /* 0x00000004ff039212 */ /* 0x000fc800078e33ff */
[C---:B------:R-:W-:Y:S01]  /*2cd0*/  LEA R0, R3.reuse, UR4, 0x3 ;  /* 0x0000000403007c11 */ /* 0x040fe2000f8e18ff */
[----:B------:R-:W-:-:S03]  /*2ce0*/  IMAD R6, R3, 0x8, R6 ;  /* 0x0000000803067824 */ /* 0x000fc600078e0206 */
[----:B------:R-:W-:Y:S01]  /*2cf0*/  LEA R4, R7, R0, 0x4 ;  /* 0x0000000007047211 */ /* 0x000fe200078e20ff */
[----:B------:R-:W2:Y:S04]  /*2d00*/  LDS.64 R2, [R0] ;  /* 0x0000000000027984 */ /* 0x000ea80000000a00 */
[----:B------:R-:W3:Y:S04]  /*2d10*/  LDS.64 R10, [R6] ;  /* 0x00000000060a7984 */ /* 0x000ee80000000a00 */
[----:B------:R-:W4:Y:S01]  /*2d20*/  LDS.64 R20, [R4] ;  /* 0x0000000004147984 */ /* 0x000f220000000a00 */
[----:B--2---:R-:W-:-:S02]  /*2d30*/  DADD R2, R12, -R2 ;  /* 0x000000000c027229 */ /* 0x004fc40000000802 */
[----:B---3--:R-:W-:Y:S02]  /*2d40*/  DADD R10, R14, -R10 ;  /* 0x000000000e0a7229 */ /* 0x008fe4000000080a */
[----:B----4-:R-:W-:-:S06]  /*2d50*/  DADD R20, R16, -R20 ;  /* 0x0000000010147229 */ /* 0x010fcc0000000814 */
[----:B------:R-:W-:-:S08]  /*2d60*/  DMUL R10, R10, R10 ;  /* 0x0000000a0a0a7228 */ /* 0x000fd00000000000 */
[----:B------:R-:W-:-:S08]  /*2d70*/  DFMA R10, R2, R2, R10 ;  /* 0x00000002020a722b */ /* 0x000fd0000000000a */
[----:B------:R-:W-:Y:S01]  /*2d80*/  DFMA R24, R20, R20, R10 ;  /* 0x000000141418722b */ /* 0x000fe2000000000a */
[----:B------:R-:W-:Y:S01]  /*2d90*/  IMAD.MOV.U32 R10, RZ, RZ, 0x0 ;  /* 0x00000000ff0a7424 */ /* 0x000fe200078e00ff */
[----:B------:R-:W-:-:S04]  /*2da0*/  MOV R11, 0x3fd80000 ;  /* 0x3fd80000000b7802 */ /* 0x000fc80000000f00 */
[----:B------:R-:W2:Y:S04]  /*2db0*/  MUFU.RSQ64H R23, R25 ;  /* 0x0000001900177308 */ /* 0x000ea80000001c00 */
[----:B------:R-:W-:-:S05]  /*2dc0*/  VIADD R22, R25, 0xfcb00000 ;  /* 0xfcb0000019167836 */ /* 0x000fca0000000000 */
[----:B------:R-:W-:Y:S01]  /*2dd0*/  ISETP.GE.U32.AND P0, PT, R22, 0x7ca00000, PT ;  /* 0x7ca000001600780c */ /* 0x000fe20003f06070 */
[----:B--2---:R-:W-:-:S08]  /*2de0*/  DMUL R2, R22, R22 ;  /* 0x0000001616027228 */ /* 0x004fd00000000000 */
        /* <DEDUP_REMOVED lines=13> */
[----:B01----:R-:W-:Y:S05]  /*2ec0*/  CALL.REL.NOINC `($__internal_1_$__cuda_sm20_dsqrt_rn_f64_mediumpath_v1) ;  /* 0x0000000c00987944 */ /* 0x003fea0003c00000 */
.L_x_46:
[----:B------:R-:W-:Y:S05]  /*2ed0*/  BSYNC.RECONVERGENT B0 ;  /* 0x0000000000007941 */ /* 0x000fea0003800200 */
.L_x_45:
        /* <DEDUP_REMOVED lines=18> */
[----:B-1----:R-:W-:Y:S05]  /*3000*/  CALL.REL.NOINC `($__internal_0_$__cuda_sm20_div_rn_f64_full) ;  /* 0x0000000400d87944 */ /* 0x002fea0003c00000 */
[----:B------:R-:W-:Y:S01]  /*3010*/  IMAD.MOV.U32 R2, RZ, RZ, R28 ;  /* 0x000000ffff027224 */ /* 0x000fe200078e001c */
[----:B------:R-:W-:-:S07]  /*3020*/  MOV R3, R29 ;  /* 0x0000001d00037202 */ /* 0x000fce0000000f00 */
.L_x_48:
[----:B------:R-:W-:Y:S05]  /*3030*/  BSYNC.RECONVERGENT B0 ;  /* 0x0000000000007941 */ /* 0x000fea0003800200 */
.L_x_47:
[----:B------:R-:W0:Y:S02]  /*3040*/  F2I.F64.TRUNC R2, R2 ;  /* 0x0000000200027311 */ /* 0x000e24000030d100 */
[----:B0-----:R-:W-:-:S05]  /*3050*/  IMAD R0, R2, 0x4, R5 ;  /* 0x0000000402007824 */ /* 0x001fca00078e0205 */
[----:B------:R4:W-:Y:S02]  /*3060*/  ATOMS.POPC.INC.32 RZ, [R0+URZ] ;  /* 0x0000000000ff7f8c */ /* 0x0009e4000d8000ff */
.L_x_3:
[----:B------:R-:W-:Y:S05]  /*3070*/  WARPSYNC.ALL ;  /* 0x0000000000007948 */ /* 0x000fea0003800000 */
[----:B------:R-:W5:Y:S08]  /*3080*/  LDC R2, c[0x0][0x3a8] ;  /* 0x0000ea00ff027b82 */ /* 0x000f700000000800 */
[----:B------:R-:W-:Y:S01]  /*3090*/  BAR.SYNC.DEFER_BLOCKING 0x0 ;  /* 0x0000000000007b1d */ /* 0x000fe20000010000 */
[----:B-----5:R-:W-:-:S04]  /*30a0*/  ISETP.GE.AND P0, PT, R2, 0x1, PT ;  /* 0x000000010200780c */ /* 0x020fc80003f06270 */
[----:B------:R-:W-:-:S13]  /*30b0*/  ISETP.NE.OR P0, PT, R8, RZ, !P0 ;  /* 0x000000ff0800720c */ /* 0x000fda0004705670 */
[----:B0-----:R-:W-:Y:S05]  /*30c0*/  @P0 EXIT ;  /* 0x000000000000094d */ /* 0x001fea0003800000 */
[C---:B------:R-:W-:Y:S01]  /*30d0*/  ISETP.GE.U32.AND P0, PT, R2.reuse, 0x8, PT ;  /* 0x000000080200780c */ /* 0x040fe20003f06070 */
[----:B--2-4-:R-:W-:Y:S01]  /*30e0*/  IMAD.MOV.U32 R0, RZ, RZ, RZ ;  /* 0x000000ffff007224 */ /* 0x014fe200078e00ff */
[----:B------:R-:W-:-:S04]  /*30f0*/  LOP3.LUT R16, R2, 0x7, RZ, 0xc0, !PT ;  /* 0x0000000702107812 */ /* 0x000fc800078ec0ff */
[----:B------:R-:W-:-:S07]  /*3100*/  ISETP.NE.AND P1, PT, R16, RZ, PT ;  /* 0x000000ff1000720c */ /* 0x000fce0003f25270 */
[----:B------:R-:W-:Y:S06]  /*3110*/  @!P0 BRA `(.L_x_49) ;  /* 0x0000000000b48947 */ /* 0x000fec0003800000 */
[----:B------:R-:W0:Y:S01]  /*3120*/  S2R R3, SR_CgaCtaId ;  /* 0x0000000000037919 */ /* 0x000e220000008800 */
[----:B------:R-:W2:Y:S01]  /*3130*/  LDCU.64 UR4, c[0x0][0x398] ;  /* 0x00007300ff0477ac */ /* 0x000ea20008000a00 */
[----:B------:R-:W-:Y:S01]  /*3140*/  MOV R0, 0x400 ;  /* 0x0000040000007802 */ /* 0x000fe20000000f00 */
[----:B--2---:R-:W-:-:S04]  /*3150*/  UIADD3 UR4, UP0, UPT, UR4, 0x20, URZ ;  /* 0x0000002004047890 */ /* 0x004fc8000ff1e0ff */
[----:B------:R-:W-:Y:S02]  /*3160*/  UIADD3.X UR5, UPT, UPT, URZ, UR5, URZ, UP0, !UPT ;  /* 0x00000005ff057290 */ /* 0x000fe400087fe4ff */
[----:B------:R-:W-:-:S04]  /*3170*/  IMAD.U32 R14, RZ, RZ, UR4 ;  /* 0x00000004ff0e7e24 */ /* 0x000fc8000f8e00ff */
[----:B------:R-:W-:Y:S02]  /*3180*/  MOV R25, UR5 ;  /* 0x0000000500197c02 */ /* 0x000fe40008000f00 */
[----:B0-----:R-:W-:Y:S02]  /*3190*/  LEA R4, R3, R0, 0x18 ;  /* 0x0000000003047211 */ /* 0x001fe400078ec0ff */
[----:B------:R-:W-:-:S03]  /*31a0*/  LOP3.LUT R0, R2, 0x7ffffff8, RZ, 0xc0, !PT ;  /* 0x7ffffff802007812 */ /* 0x000fc600078ec0ff */
[----:B------:R-:W-:Y:S01]  /*31b0*/  IMAD R7, R7, 0x18, R4 ;  /* 0x0000001807077824 */ /* 0x000fe200078e0204 */
[----:B------:R-:W-:-:S03]  /*31c0*/  IADD3 R3, PT, PT, -R0, RZ, RZ ;  /* 0x000000ff00037210 */ /* 0x000fc60007ffe1ff */
[----:B------:R-:W-:-:S07]  /*31d0*/  VIADD R4, R7, 0x10 ;  /* 0x0000001007047836 */ /* 0x000fce0000000000 */
.L_x_50:
[----:B------:R-:W0:Y:S01]  /*31e0*/  LDS.64 R6, [R4+-0x10] ;  /* 0xfffff00004067984 */ /* 0x000e220000000a00 */
[----:B------:R-:W-:Y:S02]  /*31f0*/  VOTEU.ANY UR4, UPT, PT ;  /* 0x0000000000047886 */ /* 0x000fe400038e0100 */
[----:B------:R-:W-:Y:S01]  /*3200*/  UFLO.U32 UR5, UR4 ;  /* 0x00000004000572bd */ /* 0x000fe200080e0000 */
[----:B------:R-:W2:Y:S01]  /*3210*/  S2R R15, SR_LANEID ;  /* 0x00000000000f7919 */ /* 0x000ea20000000000 */
[----:B------:R-:W-:Y:S01]  /*3220*/  UPOPC UR4, UR4 ;  /* 0x00000004000472bf */ /* 0x000fe20008000000 */
[----:B---3--:R-:W3:Y:S04]  /*3230*/  LDS.64 R8, [R4+-0x8] ;  /* 0xfffff80004087984 */ /* 0x008ee80000000a00 */
[----:B------:R-:W4:Y:S04]  /*3240*/  LDS.64 R10, [R4] ;  /* 0x00000000040a7984 */ /* 0x000f280000000a00 */
[----:B------:R-:W5:Y:S01]  /*3250*/  LDS.64 R12, [R4+0x8] ;  /* 0x00000800040c7984 */ /* 0x000f620000000a00 */
[----:B------:R-:W-:-:S02]  /*3260*/  IADD3 R3, PT, PT, R3, 0x8, RZ ;  /* 0x0000000803037810 */ /* 0x000fc40007ffe0ff */
[----:B--2---:R-:W-:Y:S01]  /*3270*/  ISETP.EQ.U32.AND P0, PT, R15, UR5, PT ;  /* 0x000000050f007c0c */ /* 0x004fe2000bf02070 */
[----:B0-----:R-:W-:Y:S02]  /*3280*/  IMAD R15, R6, UR4, RZ ;  /* 0x00000004060f7c24 */ /* 0x001fe4000f8e02ff */
[----:B------:R-:W-:Y:S02]  /*3290*/  IMAD R17, R7, UR4, RZ ;  /* 0x0000000407117c24 */ /* 0x000fe4000f8e02ff */
[----:B------:R-:W-:Y:S02]  /*32a0*/  IMAD.MOV.U32 R6, RZ, RZ, R14 ;  /* 0x000000ffff067224 */ /* 0x000fe400078e000e */
[----:B------:R-:W-:Y:S02]  /*32b0*/  IMAD.MOV.U32 R7, RZ, RZ, R25 ;  /* 0x000000ffff077224 */ /* 0x000fe400078e0019 */
[----:B---3--:R-:W-:Y:S02]  /*32c0*/  IMAD R19, R8, UR4, RZ ;  /* 0x0000000408137c24 */ /* 0x008fe4000f8e02ff */
[----:B------:R-:W-:-:S02]  /*32d0*/  IMAD R9, R9, UR4, RZ ;  /* 0x0000000409097c24 */ /* 0x000fc4000f8e02ff */
[----:B------:R0:W-:Y:S01]  /*32e0*/  @P0 REDG.E.ADD.STRONG.GPU desc[UR8][R6.64+-0x20], R15 ;  /* 0xffffe00f0600098e */ /* 0x0001e2000c12e108 */
[----:B----4-:R-:W-:Y:S02]  /*32f0*/  IMAD R21, R10, UR4, RZ ;  /* 0x000000040a157c24 */ /* 0x010fe4000f8e02ff */
[----:B------:R-:W-:Y:S01]  /*3300*/  IMAD R11, R11, UR4, RZ ;  /* 0x000000040b0b7c24 */ /* 0x000fe2000f8e02ff */
[----:B------:R0:W-:Y:S01]  /*3310*/  @P0 REDG.E.ADD.STRONG.GPU desc[UR8][R6.64+-0x18], R17 ;  /* 0xffffe8110600098e */ /* 0x0001e2000c12e108 */
[----:B-----5:R-:W-:Y:S02]  /*3320*/  IMAD R23, R12, UR4, RZ ;  /* 0x000000040c177c24 */ /* 0x020fe4000f8e02ff */
[----:B------:R-:W-:Y:S01]  /*3330*/  IMAD R13, R13, UR4, RZ ;  /* 0x000000040d0d7c24 */ /* 0x000fe2000f8e02ff */
[----:B------:R0:W-:Y:S04]  /*3340*/  @P0 REDG.E.ADD.STRONG.GPU desc[UR8][R6.64+-0x10], R19 ;  /* 0xfffff0130600098e */ /* 0x0001e8000c12e108 */
[----:B------:R0:W-:Y:S04]  /*3350*/  @P0 REDG.E.ADD.STRONG.GPU desc[UR8][R6.64+-0x8], R9 ;  /* 0xfffff8090600098e */ /* 0x0001e8000c12e108 */
[----:B------:R0:W-:Y:S04]  /*3360*/  @P0 REDG.E.ADD.STRONG.GPU desc[UR8][R6.64], R21 ;  /* 0x000000150600098e */ /* 0x0001e8000c12e108 */
[----:B------:R0:W-:Y:S04]  /*3370*/  @P0 REDG.E.ADD.STRONG.GPU desc[UR8][R6.64+0x8], R11 ;  /* 0x0000080b0600098e */ /* 0x0001e8000c12e108 */
[----:B------:R0:W-:Y:S04]  /*3380*/  @P0 REDG.E.ADD.STRONG.GPU desc[UR8][R6.64+0x10], R23 ;  /* 0x000010170600098e */ /* 0x0001e8000c12e108 */
[----:B------:R0:W-:Y:S01]  /*3390*/  @P0 REDG.E.ADD.STRONG.GPU desc[UR8][R6.64+0x18], R13 ;  /* 0x0000180d0600098e */ /* 0x0001e2000c12e108 */
[----:B------:R-:W-:Y:S01]  /*33a0*/  ISETP.NE.AND P0, PT, R3, RZ, PT ;  /* 0x000000ff0300720c */ /* 0x000fe20003f05270 */
[----:B------:R-:W-:Y:S01]  /*33b0*/  VIADD R4, R4, 0x20 ;  /* 0x0000002004047836 */ /* 0x000fe20000000000 */
[----:B------:R-:W-:-:S05]  /*33c0*/  IADD3 R14, P2, PT, R6, 0x40, RZ ;  /* 0x00000040060e7810 */ /* 0x000fca0007f5e0ff */
[----:B------:R-:W-:-:S06]  /*33d0*/  IMAD.X R25, RZ, RZ, R7, P2 ;  /* 0x000000ffff197224 */ /* 0x000fcc00010e0607 */
[----:B0-----:R-:W-:Y:S05]  /*33e0*/  @P0 BRA `(.L_x_50) ;  /* 0xfffffffc007c0947 */ /* 0x001fea000383ffff */
.L_x_49:
[----:B------:R-:W-:Y:S05]  /*33f0*/  @!P1 EXIT ;  /* 0x000000000000994d */ /* 0x000fea0003800000 */
[----:B------:R-:W-:Y:S02]  /*3400*/  ISETP.GE.U32.AND P0, PT, R16, 0x4, PT ;  /* 0x000000041000780c */ /* 0x000fe40003f06070 */
[----:B------:R-:W-:-:S04]  /*3410*/  LOP3.LUT R4, R2, 0x3, RZ, 0xc0, !PT ;  /* 0x0000000302047812 */ /* 0x000fc800078ec0ff */
[----:B------:R-:W-:-:S07]  /*3420*/  ISETP.NE.AND P1, PT, R4, RZ, PT ;  /* 0x000000ff0400720c */ /* 0x000fce0003f25270 */
[----:B------:R-:W-:Y:S06]  /*3430*/  @!P0 BRA `(.L_x_51) ;  /* 0x00000000004c8947 */ /* 0x000fec0003800000 */
[C---:B------:R-:W-:Y:S01]  /*3440*/  LEA R3, R0.reuse, R5, 0x2 ;  /* 0x0000000500037211 */ /* 0x040fe200078e10ff */
[----:B------:R-:W0:Y:S01]  /*3450*/  S2R R12, SR_LANEID ;  /* 0x00000000000c7919 */ /* 0x000e220000000000 */
[----:B------:R-:W2:Y:S01]  /*3460*/  LDC.64 R6, c[0x0][0x398] ;  /* 0x0000e600ff067b82 */ /* 0x000ea20000000a00 */
[----:B------:R-:W-:Y:S02]  /*3470*/  VOTEU.ANY UR4, UPT, PT ;  /* 0x0000000000047886 */ /* 0x000fe400038e0100 */
[----:B---3--:R-:W3:Y:S01]  /*3480*/  LDS.64 R8, [R3] ;  /* 0x0000000003087984 */ /* 0x008ee20000000a00 */
[----:B------:R-:W-:Y:S02]  /*3490*/  UFLO.U32 UR5, UR4 ;  /* 0x00000004000572bd */ /* 0x000fe400080e0000 */
[----:B------:R-:W-:Y:S01]  /*34a0*/  UPOPC UR4, UR4 ;  /* 0x00000004000472bf */ /* 0x000fe20008000000 */
[----:B------:R-:W4:Y:S01]  /*34b0*/  LDS.64 R10, [R3+0x8] ;  /* 0x00000800030a7984 */ /* 0x000f220000000a00 */
[----:B--2---:R-:W-:-:S02]  /*34c0*/  IMAD.WIDE.U32 R6, R0, 0x8, R6 ;  /* 0x0000000800067825 */ /* 0x004fc400078e0006 */
[----:B0-----:R-:W-:Y:S02]  /*34d0*/  ISETP.EQ.U32.AND P0, PT, R12, UR5, PT ;  /* 0x000000050c007c0c */ /* 0x001fe4000bf02070 */
[----:B---3--:R-:W-:Y:S02]  /*34e0*/  IMAD R13, R8, UR4, RZ ;  /* 0x00000004080d7c24 */ /* 0x008fe4000f8e02ff */
[----:B------:R-:W-:Y:S02]  /*34f0*/  IMAD R9, R9, UR4, RZ ;  /* 0x0000000409097c24 */ /* 0x000fe4000f8e02ff */
[----:B----4-:R-:W-:-:S07]  /*3500*/  IMAD R15, R10, UR4, RZ ;  /* 0x000000040a0f7c24 */ /* 0x010fce000f8e02ff */
[----:B------:R0:W-:Y:S01]  /*3510*/  @P0 REDG.E.ADD.STRONG.GPU desc[UR8][R6.64], R13 ;  /* 0x0000000d0600098e */ /* 0x0001e2000c12e108 */
[----:B------:R-:W-:-:S03]  /*3520*/  IMAD R11, R11, UR4, RZ ;  /* 0x000000040b0b7c24 */ /* 0x000fc6000f8e02ff */
[----:B------:R0:W-:Y:S04]  /*3530*/  @P0 REDG.E.ADD.STRONG.GPU desc[UR8][R6.64+0x8], R9 ;  /* 0x000008090600098e */ /* 0x0001e8000c12e108 */
[----:B------:R0:W-:Y:S04]  /*3540*/  @P0 REDG.E.ADD.STRONG.GPU desc[UR8][R6.64+0x10], R15 ;  /* 0x0000100f0600098e */ /* 0x0001e8000c12e108 */
[----:B------:R0:W-:Y:S01]  /*3550*/  @P0 REDG.E.ADD.STRONG.GPU desc[UR8][R6.64+0x18], R11 ;  /* 0x0000180b0600098e */ /* 0x0001e2000c12e108 */
[----:B------:R-:W-:-:S07]  /*3560*/  VIADD R0, R0, 0x4 ;  /* 0x0000000400007836 */ /* 0x000fce0000000000 */
.L_x_51:
[----:B------:R-:W-:Y:S05]  /*3570*/  @!P1 EXIT ;  /* 0x000000000000994d */ /* 0x000fea0003800000 */
[----:B------:R-:W-:Y:S02]  /*3580*/  ISETP.NE.AND P0, PT, R4, 0x1, PT ;  /* 0x000000010400780c */ /* 0x000fe40003f05270 */
[----:B------:R-:W-:-:S04]  /*3590*/  LOP3.LUT R2, R2, 0x1, RZ, 0xc0, !PT ;  /* 0x0000000102027812 */ /* 0x000fc800078ec0ff */
[----:B------:R-:W-:-:S07]  /*35a0*/  ISETP.NE.U32.AND P1, PT, R2, 0x1, PT ;  /* 0x000000010200780c */ /* 0x000fce0003f25070 */
[----:B------:R-:W-:Y:S06]  /*35b0*/  @!P0 BRA `(.L_x_52) ;  /* 0x0000000000388947 */ /* 0x000fec0003800000 */
[C---:B------:R-:W-:Y:S01]  /*35c0*/  IMAD R4, R0.reuse, 0x4, R5 ;  /* 0x0000000400047824 */ /* 0x040fe200078e0205 */
[----:B0-----:R-:W0:Y:S01]  /*35d0*/  S2R R6, SR_LANEID ;  /* 0x0000000000067919 */ /* 0x001e220000000000 */
[----:B------:R-:W2:Y:S01]  /*35e0*/  LDC.64 R2, c[0x0][0x398] ;  /* 0x0000e600ff027b82 */ /* 0x000ea20000000a00 */
[----:B------:R-:W-:Y:S02]  /*35f0*/  VOTEU.ANY UR4, UPT, PT ;  /* 0x0000000000047886 */ /* 0x000fe400038e0100 */
[----:B---3--:R-:W3:Y:S01]  /*3600*/  LDS.64 R8, [R4] ;  /* 0x0000000004087984 */ /* 0x008ee20000000a00 */
[----:B------:R-:W-:Y:S02]  /*3610*/  UFLO.U32 UR5, UR4 ;  /* 0x00000004000572bd */ /* 0x000fe400080e0000 */
[----:B------:R-:W-:Y:S01]  /*3620*/  UPOPC UR4, UR4 ;  /* 0x00000004000472bf */ /* 0x000fe20008000000 */
[----:B--2---:R-:W-:-:S03]  /*3630*/  IMAD.WIDE.U32 R2, R0, 0x8, R2 ;  /* 0x0000000800027825 */ /* 0x004fc600078e0002 */
[----:B0-----:R-:W-:Y:S02]  /*3640*/  ISETP.EQ.U32.AND P0, PT, R6, UR5, PT ;  /* 0x0000000506007c0c */ /* 0x001fe4000bf02070 */
[----:B---3--:R-:W-:Y:S02]  /*3650*/  IMAD R7, R8, UR4, RZ ;  /* 0x0000000408077c24 */ /* 0x008fe4000f8e02ff */
[----:B------:R-:W-:-:S09]  /*3660*/  IMAD R9, R9, UR4, RZ ;  /* 0x0000000409097c24 */ /* 0x000fd2000f8e02ff */
[----:B------:R2:W-:Y:S04]  /*3670*/  @P0 REDG.E.ADD.STRONG.GPU desc[UR8][R2.64], R7 ;  /* 0x000000070200098e */ /* 0x0005e8000c12e108 */
[----:B------:R2:W-:Y:S01]  /*3680*/  @P0 REDG.E.ADD.STRONG.GPU desc[UR8][R2.64+0x8], R9 ;  /* 0x000008090200098e */ /* 0x0005e2000c12e108 */
[----:B------:R-:W-:-:S07]  /*3690*/  IADD3 R0, PT, PT, R0, 0x2, RZ ;  /* 0x0000000200007810 */ /* 0x000fce0007ffe0ff */
.L_x_52:
[----:B------:R-:W-:Y:S05]  /*36a0*/  @P1 EXIT ;  /* 0x000000000000194d */ /* 0x000fea0003800000 */
[C---:B------:R-:W-:Y:S01]  /*36b0*/  IMAD R5, R0.reuse, 0x4, R5 ;  /* 0x0000000400057824 */ /* 0x040fe200078e0205 */
[----:B------:R-:W4:Y:S01]  /*36c0*/  S2R R4, SR_LANEID ;  /* 0x0000000000047919 */ /* 0x000f220000000000 */
[----:B--2---:R-:W2:Y:S01]  /*36d0*/  LDC.64 R2, c[0x0][0x398] ;  /* 0x0000e600ff027b82 */ /* 0x004ea20000000a00 */
[----:B------:R-:W-:Y:S02]  /*36e0*/  VOTEU.ANY UR4, UPT, PT ;  /* 0x0000000000047886 */ /* 0x000fe400038e0100 */
[----:B------:R-:W-:Y:S01]  /*36f0*/  UFLO.U32 UR5, UR4 ;  /* 0x00000004000572bd */ /* 0x000fe200080e0000 */
[----:B------:R-:W0:Y:S01]  /*3700*/  LDS R5, [R5] ;  /* 0x0000000005057984 */ /* 0x000e220000000800 */
[----:B------:R-:W-:Y:S01]  /*3710*/  UPOPC UR4, UR4 ;  /* 0x00000004000472bf */ /* 0x000fe20008000000 */
[----:B--2---:R-:W-:-:S03]  /*3720*/  IMAD.WIDE.U32 R2, R0, 0x8, R2 ;  /* 0x0000000800027825 */ /* 0x004fc600078e0002 */
[----:B----4-:R-:W-:Y:S02]  /*3730*/  ISETP.EQ.U32.AND P0, PT, R4, UR5, PT ;  /* 0x0000000504007c0c */ /* 0x010fe4000bf02070 */
[----:B0-----:R-:W-:-:S11]  /*3740*/  IMAD R7, R5, UR4, RZ ;  /* 0x0000000405077c24 */ /* 0x001fd6000f8e02ff */
[----:B------:R-:W-:Y:S01]  /*3750*/  @P0 REDG.E.ADD.STRONG.GPU desc[UR8][R2.64], R7 ;  /* 0x000000070200098e */ /* 0x000fe2000c12e108 */
[----:B------:R-:W-:Y:S05]  /*3760*/  EXIT ;  /* 0x000000000000794d */ /* 0x000fea0003800000 */
        .weak           $__internal_0_$__cuda_sm20_div_rn_f64_full
        .type           $__internal_0_$__cuda_sm20_div_rn_f64_full,@function
        .size           $__internal_0_$__cuda_sm20_div_rn_f64_full,($__internal_1_$__cuda_sm20_dsqrt_rn_f64_mediumpath_v1 - $__internal_0_$__cuda_sm20_div_rn_f64_full)
$__internal_0_$__cuda_sm20_div_rn_f64_full:
[C---:B------:R-:W-:Y:S01]  /*3770*/  FSETP.GEU.AND P0, PT, |R23|.reuse, 1.469367938527859385e-39, PT ;  /* 0x001000001700780b */ /* 0x040fe20003f0e200 */
[----:B------:R-:W-:Y:S01]  /*3780*/  IMAD.MOV.U32 R25, RZ, RZ, R31 ;  /* 0x000000ffff197224 */ /* 0x000fe200078e001f */
[----:B------:R-:W-:Y:S01]  /*3790*/  LOP3.LUT R20, R23, 0x800fffff, RZ, 0xc0, !PT ;  /* 0x800fffff17147812 */ /* 0x000fe200078ec0ff */
[----:B------:R-:W-:Y:S01]  /*37a0*/  IMAD.MOV.U32 R26, RZ, RZ, 0x1 ;  /* 0x00000001ff1a7424 */ /* 0x000fe200078e00ff */
[----:B------:R-:W-:Y:S01]  /*37b0*/  MOV R24, R30 ;  /* 0x0000001e00187202 */ /* 0x000fe20000000f00 */
[----:B------:R-:W-:Y:S01]  /*37c0*/  BSSY.RECONVERGENT B2, `(.L_x_53) ;  /* 0x0000054000027945 */ /* 0x000fe20003800200 */
[----:B------:R-:W-:Y:S01]  /*37d0*/  LOP3.LUT R21, R20, 0x3ff00000, RZ, 0xfc, !PT ;  /* 0x3ff0000014157812 */ /* 0x000fe200078efcff */
[----:B------:R-:W-:Y:S01]  /*37e0*/  IMAD.MOV.U32 R20, RZ, RZ, R22 ;  /* 0x000000ffff147224 */ /* 0x000fe200078e0016 */
[C---:B------:R-:W-:Y:S02]  /*37f0*/  FSETP.GEU.AND P3, PT, |R25|.reuse, 1.469367938527859385e-39, PT ;  /* 0x001000001900780b */ /* 0x040fe40003f6e200 */
[----:B------:R-:W-:-:S02]  /*3800*/  LOP3.LUT R9, R25, 0x7ff00000, RZ, 0xc0, !PT ;  /* 0x7ff0000019097812 */ /* 0x000fc400078ec0ff */
[----:B------:R-:W-:Y:S01]  /*3810*/  MOV R11, 0x1ca00000 ;  /* 0x1ca00000000b7802 */ /* 0x000fe20000000f00 */
[----:B------:R-:W-:Y:S01]  /*3820*/  @!P0 DMUL R20, R22, 8.98846567431157953865e+307 ;  /* 0x7fe0000016148828 */ /* 0x000fe20000000000 */
[----:B------:R-:W-:Y:S02]  /*3830*/  LOP3.LUT R40, R23, 0x7ff00000, RZ, 0xc0, !PT ;  /* 0x7ff0000017287812 */ /* 0x000fe400078ec0ff */
[----:B------:R-:W-:Y:S02]  /*3840*/  MOV R39, R9 ;  /* 0x0000000900277202 */ /* 0x000fe40000000f00 */
[----:B------:R-:W-:Y:S01]  /*3850*/  ISETP.GE.U32.AND P2, PT, R9, R40, PT ;  /* 0x000000280900720c */ /* 0x000fe20003f46070 */
[----:B------:R-:W0:Y:S02]  /*3860*/  MUFU.RCP64H R27, R21 ;  /* 0x00000015001b7308 */ /* 0x000e240000001800 */
[----:B------:R-:W-:Y:S02]  /*3870*/  @!P3 LOP3.LUT R30, R23, 0x7ff00000, RZ, 0xc0, !PT ;  /* 0x7ff00000171eb812 */ /* 0x000fe400078ec0ff */
[----:B------:R-:W-:-:S02]  /*3880*/  @!P0 LOP3.LUT R40, R21, 0x7ff00000, RZ, 0xc0, !PT ;  /* 0x7ff0000015288812 */ /* 0x000fc400078ec0ff */
[----:B------:R-:W-:-:S04]  /*3890*/  @!P3 ISETP.GE.U32.AND P4, PT, R9, R30, PT ;  /* 0x0000001e0900b20c */ /* 0x000fc80003f86070 */
[----:B------:R-:W-:-:S04]  /*38a0*/  @!P3 SEL R31, R11, 0x63400000, !P4 ;  /* 0x634000000b1fb807 */ /* 0x000fc80006000000 */
[----:B------:R-:W-:Y:S01]  /*38b0*/  @!P3 LOP3.LUT R32, R31, 0x80000000, R25, 0xf8, !PT ;  /* 0x800000001f20b812 */ /* 0x000fe200078ef819 */
[----:B0-----:R-:W-:-:S03]  /*38c0*/  DFMA R28, R26, -R20, 1 ;  /* 0x3ff000001a1c742b */ /* 0x001fc60000000814 */
[----:B------:R-:W-:Y:S01]  /*38d0*/  @!P3 LOP3.LUT R33, R32, 0x100000, RZ, 0xfc, !PT ;  /* 0x001000002021b812 */ /* 0x000fe200078efcff */
[----:B------:R-:W-:-:S04]  /*38e0*/  @!P3 IMAD.MOV.U32 R32, RZ, RZ, RZ ;  /* 0x000000ffff20b224 */ /* 0x000fc800078e00ff */
[----:B------:R-:W-:-:S08]  /*38f0*/  DFMA R28, R28, R28, R28 ;  /* 0x0000001c1c1c722b */ /* 0x000fd0000000001c */
[----:B------:R-:W-:Y:S01]  /*3900*/  DFMA R28, R26, R28, R26 ;  /* 0x0000001c1a1c722b */ /* 0x000fe2000000001a */
[----:B------:R-:W-:Y:S01]  /*3910*/  SEL R27, R11, 0x63400000, !P2 ;  /* 0x634000000b1b7807 */ /* 0x000fe20005000000 */
[----:B------:R-:W-:-:S03]  /*3920*/  IMAD.MOV.U32 R26, RZ, RZ, R24 ;  /* 0x000000ffff1a7224 */ /* 0x000fc600078e0018 */
[----:B------:R-:W-:-:S03]  /*3930*/  LOP3.LUT R27, R27, 0x800fffff, R25, 0xf8, !PT ;  /* 0x800fffff1b1b7812 */ /* 0x000fc600078ef819 */
[----:B------:R-:W-:-:S03]  /*3940*/  DFMA R30, R28, -R20, 1 ;  /* 0x3ff000001c1e742b */ /* 0x000fc60000000814 */
[----:B------:R-:W-:-:S05]  /*3950*/  @!P3 DFMA R26, R26, 2, -R32 ;  /* 0x400000001a1ab82b */ /* 0x000fca0000000820 */
[----:B------:R-:W-:-:S05]  /*3960*/  DFMA R30, R28, R30, R28 ;  /* 0x0000001e1c1e722b */ /* 0x000fca000000001c */
[----:B------:R-:W-:-:S03]  /*3970*/  @!P3 LOP3.LUT R39, R27, 0x7ff00000, RZ, 0xc0, !PT ;  /* 0x7ff000001b27b812 */ /* 0x000fc600078ec0ff */
[----:B------:R-:W-:Y:S02]  /*3980*/  DMUL R28, R30, R26 ;  /* 0x0000001a1e1c7228 */ /* 0x000fe40000000000 */
[----:B------:R-:W-:-:S05]  /*3990*/  VIADD R41, R39, 0xffffffff ;  /* 0xffffffff27297836 */ /* 0x000fca0000000000 */
[----:B------:R-:W-:Y:S01]  /*39a0*/  ISETP.GT.U32.AND P0, PT, R41, 0x7feffffe, PT ;  /* 0x7feffffe2900780c */ /* 0x000fe20003f04070 */
[----:B------:R-:W-:Y:S01]  /*39b0*/  VIADD R41, R40, 0xffffffff ;  /* 0xffffffff28297836 */ /* 0x000fe20000000000 */
[----:B------:R-:W-:-:S04]  /*39c0*/  DFMA R32, R28, -R20, R26 ;  /* 0x800000141c20722b */ /* 0x000fc8000000001a */
[----:B------:R-:W-:-:S04]  /*39d0*/  ISETP.GT.U32.OR P0, PT, R41, 0x7feffffe, P0 ;  /* 0x7feffffe2900780c */ /* 0x000fc80000704470 */
[----:B------:R-:W-:-:S09]  /*39e0*/  DFMA R32, R30, R32, R28 ;  /* 0x000000201e20722b */ /* 0x000fd2000000001c */
[----:B------:R-:W-:Y:S05]  /*39f0*/  @P0 BRA `(.L_x_54) ;  /* 0x00000000006c0947 */ /* 0x000fea0003800000 */
[----:B------:R-:W-:-:S04]  /*3a00*/  LOP3.LUT R28, R23, 0x7ff00000, RZ, 0xc0, !PT ;  /* 0x7ff00000171c7812 */ /* 0x000fc800078ec0ff */
[CC--:B------:R-:W-:Y:S02]  /*3a10*/  VIADDMNMX R24, R9.reuse, -R28.reuse, 0xb9600000, !PT ;  /* 0xb960000009187446 */ /* 0x0c0fe4000780091c */
[----:B------:R-:W-:Y:S02]  /*3a20*/  ISETP.GE.U32.AND P0, PT, R9, R28, PT ;  /* 0x0000001c0900720c */ /* 0x000fe40003f06070 */
[----:B------:R-:W-:Y:S02]  /*3a30*/  VIMNMX R9, PT, PT, R24, 0x46a00000, PT ;  /* 0x46a0000018097848 */ /* 0x000fe40003fe0100 */
[----:B------:R-:W-:-:S04]  /*3a40*/  SEL R24, R11, 0x63400000, !P0 ;  /* 0x634000000b187807 */ /* 0x000fc80004000000 */
[----:B------:R-:W-:Y:S01]  /*3a50*/  IADD3 R9, PT, PT, -R24, R9, RZ ;  /* 0x0000000918097210 */ /* 0x000fe20007ffe1ff */
[----:B------:R-:W-:-:S04]  /*3a60*/  IMAD.MOV.U32 R24, RZ, RZ, RZ ;  /* 0x000000ffff187224 */ /* 0x000fc800078e00ff */
[----:B------:R-:W-:-:S06]  /*3a70*/  VIADD R25, R9, 0x7fe00000 ;  /* 0x7fe0000009197836 */ /* 0x000fcc0000000000 */
[----:B------:R-:W-:-:S10]  /*3a80*/  DMUL R28, R32, R24 ;  /* 0x00000018201c7228 */ /* 0x000fd40000000000 */
[----:B------:R-:W-:-:S13]  /*3a90*/  FSETP.GTU.AND P0, PT, |R29|, 1.469367938527859385e-39, PT ;  /* 0x001000001d00780b */ /* 0x000fda0003f0c200 */
[----:B------:R-:W-:Y:S05]  /*3aa0*/  @P0 BRA `(.L_x_55) ;  /* 0x0000000000940947 */ /* 0x000fea0003800000 */
[----:B------:R-:W-:Y:S01]  /*3ab0*/  DFMA R20, R32, -R20, R26 ;  /* 0x800000142014722b */ /* 0x000fe2000000001a */
[----:B------:R-:W-:-:S09]  /*3ac0*/  MOV R24, RZ ;  /* 0x000000ff00187202 */ /* 0x000fd20000000f00 */
[C---:B------:R-:W-:Y:S02]  /*3ad0*/  FSETP.NEU.AND P0, PT, R21.reuse, RZ, PT ;  /* 0x000000ff1500720b */ /* 0x040fe40003f0d000 */
[----:B------:R-:W-:-:S04]  /*3ae0*/  LOP3.LUT R23, R21, 0x80000000, R23, 0x48, !PT ;  /* 0x8000000015177812 */ /* 0x000fc800078e4817 */
[----:B------:R-:W-:-:S07]  /*3af0*/  LOP3.LUT R25, R23, R25, RZ, 0xfc, !PT ;  /* 0x0000001917197212 */ /* 0x000fce00078efcff */
[----:B------:R-:W-:Y:S05]  /*3b00*/  @!P0 BRA `(.L_x_55) ;  /* 0x00000000007c8947 */ /* 0x000fea0003800000 */
[----:B------:R-:W-:Y:S01]  /*3b10*/  IMAD.MOV R21, RZ, RZ, -R9 ;  /* 0x000000ffff157224 */ /* 0x000fe200078e0a09 */
[----:B------:R-:W-:Y:S01]  /*3b20*/  DMUL.RP R24, R32, R24 ;  /* 0x0000001820187228 */ /* 0x000fe20000008000 */
[----:B------:R-:W-:Y:S01]  /*3b30*/  IMAD.MOV.U32 R20, RZ, RZ, RZ ;  /* 0x000000ffff147224 */ /* 0x000fe200078e00ff */
[----:B------:R-:W-:-:S05]  /*3b40*/  IADD3 R9, PT, PT, -R9, -0x43300000, RZ ;  /* 0xbcd0000009097810 */ /* 0x000fca0007ffe1ff */
[----:B------:R-:W-:-:S03]  /*3b50*/  DFMA R20, R28, -R20, R32 ;  /* 0x800000141c14722b */ /* 0x000fc60000000020 */
[----:B------:R-:W-:-:S07]  /*3b60*/  LOP3.LUT R23, R25, R23, RZ, 0x3c, !PT ;  /* 0x0000001719177212 */ /* 0x000fce00078e3cff */
[----:B------:R-:W-:-:S04]  /*3b70*/  FSETP.NEU.AND P0, PT, |R21|, R9, PT ;  /* 0x000000091500720b */ /* 0x000fc80003f0d200 */
[----:B------:R-:W-:Y:S02]  /*3b80*/  FSEL R28, R24, R28, !P0 ;  /* 0x0000001c181c7208 */ /* 0x000fe40004000000 */
[----:B------:R-:W-:Y:S01]  /*3b90*/  FSEL R29, R23, R29, !P0 ;  /* 0x0000001d171d7208 */ /* 0x000fe20004000000 */
[----:B------:R-:W-:Y:S06]  /*3ba0*/  BRA `(.L_x_55) ;  /* 0x0000000000547947 */ /* 0x000fec0003800000 */
.L_x_54:
[----:B------:R-:W-:-:S14]  /*3bb0*/  DSETP.NAN.AND P0, PT, R24, R24, PT ;  /* 0x000000181800722a */ /* 0x000fdc0003f08000 */
[----:B------:R-:W-:Y:S05]  /*3bc0*/  @P0 BRA `(.L_x_56) ;  /* 0x0000000000440947 */ /* 0x000fea0003800000 */
[----:B------:R-:W-:-:S14]  /*3bd0*/  DSETP.NAN.AND P0, PT, R22, R22, PT ;  /* 0x000000161600722a */ /* 0x000fdc0003f08000 */
[----:B------:R-:W-:Y:S05]  /*3be0*/  @P0 BRA `(.L_x_57) ;  /* 0x0000000000300947 */ /* 0x000fea0003800000 */
[----:B------:R-:W-:Y:S01]  /*3bf0*/  ISETP.NE.AND P0, PT, R39, R40, PT ;  /* 0x000000282700720c */ /* 0x000fe20003f05270 */
[----:B------:R-:W-:Y:S01]  /*3c00*/  IMAD.MOV.U32 R29, RZ, RZ, -0x80000 ;  /* 0xfff80000ff1d7424 */ /* 0x000fe200078e00ff */
[----:B------:R-:W-:-:S11]  /*3c10*/  MOV R28, 0x0 ;  /* 0x00000000001c7802 */ /* 0x000fd60000000f00 */
[----:B------:R-:W-:Y:S05]  /*3c20*/  @!P0 BRA `(.L_x_55) ;  /* 0x0000000000348947 */ /* 0x000fea0003800000 */
[----:B------:R-:W-:Y:S02]  /*3c30*/  ISETP.NE.AND P0, PT, R39, 0x7ff00000, PT ;  /* 0x7ff000002700780c */ /* 0x000fe40003f05270 */
[----:B------:R-:W-:Y:S02]  /*3c40*/  LOP3.LUT R29, R25, 0x80000000, R23, 0x48, !PT ;  /* 0x80000000191d7812 */ /* 0x000fe400078e4817 */
[----:B------:R-:W-:-:S13]  /*3c50*/  ISETP.EQ.OR P0, PT, R40, RZ, !P0 ;  /* 0x000000ff2800720c */ /* 0x000fda0004702670 */
[----:B------:R-:W-:Y:S01]  /*3c60*/  @P0 LOP3.LUT R9, R29, 0x7ff00000, RZ, 0xfc, !PT ;  /* 0x7ff000001d090812 */ /* 0x000fe200078efcff */
[----:B------:R-:W-:Y:S01]  /*3c70*/  @!P0 IMAD.MOV.U32 R28, RZ, RZ, RZ ;  /* 0x000000ffff1c8224 */ /* 0x000fe200078e00ff */
[----:B------:R-:W-:-:S03]  /*3c80*/  @P0 MOV R28, RZ ;  /* 0x000000ff001c0202 */ /* 0x000fc60000000f00 */
[----:B------:R-:W-:Y:S01]  /*3c90*/  @P0 IMAD.MOV.U32 R29, RZ, RZ, R9 ;  /* 0x000000ffff1d0224 */ /* 0x000fe200078e0009 */
[----:B------:R-:W-:Y:S06]  /*3ca0*/  BRA `(.L_x_55) ;  /* 0x0000000000147947 */ /* 0x000fec0003800000 */
.L_x_57:
[----:B------:R-:W-:Y:S01]  /*3cb0*/  LOP3.LUT R29, R23, 0x80000, RZ, 0xfc, !PT ;  /* 0x00080000171d7812 */ /* 0x000fe200078efcff */
[----:B------:R-:W-:Y:S01]  /*3cc0*/  IMAD.MOV.U32 R28, RZ, RZ, R22 ;  /* 0x000000ffff1c7224 */ /* 0x000fe200078e0016 */
[----:B------:R-:W-:Y:S06]  /*3cd0*/  BRA `(.L_x_55) ;  /* 0x0000000000087947 */ /* 0x000fec0003800000 */
.L_x_56:
[----:B------:R-:W-:Y:S02]  /*3ce0*/  LOP3.LUT R29, R25, 0x80000, RZ, 0xfc, !PT ;  /* 0x00080000191d7812 */ /* 0x000fe400078efcff */
[----:B------:R-:W-:-:S07]  /*3cf0*/  MOV R28, R24 ;  /* 0x00000018001c7202 */ /* 0x000fce0000000f00 */
.L_x_55:
[----:B------:R-:W-:Y:S05]  /*3d00*/  BSYNC.RECONVERGENT B2 ;  /* 0x0000000000027941 */ /* 0x000fea0003800200 */
.L_x_53:
[----:B------:R-:W-:-:S04]  /*3d10*/  IMAD.MOV.U32 R11, RZ, RZ, 0x0 ;  /* 0x00000000ff0b7424 */ /* 0x000fc800078e00ff */
[----:B------:R-:W-:Y:S05]  /*3d20*/  RET.REL.NODEC R10 `(_Z10SDH_kernel14atom_list_descP10hist_entryiii) ;  /* 0xffffffc00ab47950 */ /* 0x000fea0003c3ffff */
        .weak           $__internal_1_$__cuda_sm20_dsqrt_rn_f64_mediumpath_v1
        .type           $__internal_1_$__cuda_sm20_dsqrt_rn_f64_mediumpath_v1,@function
        .size           $__internal_1_$__cuda_sm20_dsqrt_rn_f64_mediumpath_v1,(.L_x_64 - $__internal_1_$__cuda_sm20_dsqrt_rn_f64_mediumpath_v1)
$__internal_1_$__cuda_sm20_dsqrt_rn_f64_mediumpath_v1:
[----:B------:R-:W-:Y:S01]  /*3d30*/  ISETP.GE.U32.AND P0, PT, R22, -0x3400000, PT ;  /* 0xfcc000001600780c */ /* 0x000fe20003f06070 */
[----:B------:R-:W-:Y:S01]  /*3d40*/  BSSY.RECONVERGENT B2, `(.L_x_58) ;  /* 0x0000024000027945 */ /* 0x000fe20003800200 */
[----:B------:R-:W-:-:S11]  /*3d50*/  IMAD.MOV.U32 R22, RZ, RZ, R28 ;  /* 0x000000ffff167224 */ /* 0x000fd600078e001c */
[----:B------:R-:W-:Y:S05]  /*3d60*/  @!P0 BRA `(.L_x_59) ;  /* 0x0000000000208947 */ /* 0x000fea0003800000 */
[----:B------:R-:W-:-:S10]  /*3d70*/  DFMA.RM R20, R22, R20, R10 ;  /* 0x000000141614722b */ /* 0x000fd4000000400a */
[----:B------:R-:W-:-:S04]  /*3d80*/  IADD3 R10, P0, PT, R20, 0x1, RZ ;  /* 0x00000001140a7810 */ /* 0x000fc80007f1e0ff */
[----:B------:R-:W-:-:S06]  /*3d90*/  IADD3.X R11, PT, PT, RZ, R21, RZ, P0, !PT ;  /* 0x00000015ff0b7210 */ /* 0x000fcc00007fe4ff */
[----:B------:R-:W-:-:S08]  /*3da0*/  DFMA.RP R24, -R20, R10, R24 ;  /* 0x0000000a1418722b */ /* 0x000fd00000008118 */
[----:B------:R-:W-:-:S06]  /*3db0*/  DSETP.GT.AND P0, PT, R24, RZ, PT ;  /* 0x000000ff1800722a */ /* 0x000fcc0003f04000 */
[----:B------:R-:W-:Y:S02]  /*3dc0*/  FSEL R10, R10, R20, P0 ;  /* 0x000000140a0a7208 */ /* 0x000fe40000000000 */
[----:B------:R-:W-:Y:S01]  /*3dd0*/  FSEL R11, R11, R21, P0 ;  /* 0x000000150b0b7208 */ /* 0x000fe20000000000 */
[----:B------:R-:W-:Y:S06]  /*3de0*/  BRA `(.L_x_60) ;  /* 0x0000000000647947 */ /* 0x000fec0003800000 */
.L_x_59:
[----:B------:R-:W-:-:S14]  /*3df0*/  DSETP.NE.AND P0, PT, R24, RZ, PT ;  /* 0x000000ff1800722a */ /* 0x000fdc0003f05000 */
[----:B------:R-:W-:Y:S05]  /*3e00*/  @!P0 BRA `(.L_x_61) ;  /* 0x0000000000588947 */ /* 0x000fea0003800000 */
[----:B------:R-:W-:-:S13]  /*3e10*/  ISETP.GE.AND P0, PT, R25, RZ, PT ;  /* 0x000000ff1900720c */ /* 0x000fda0003f06270 */
[----:B------:R-:W-:Y:S02]  /*3e20*/  @!P0 IMAD.MOV.U32 R10, RZ, RZ, 0x0 ;  /* 0x00000000ff0a8424 */ /* 0x000fe400078e00ff */
[----:B------:R-:W-:Y:S01]  /*3e30*/  @!P0 IMAD.MOV.U32 R11, RZ, RZ, -0x80000 ;  /* 0xfff80000ff0b8424 */ /* 0x000fe200078e00ff */
[----:B------:R-:W-:Y:S06]  /*3e40*/  @!P0 BRA `(.L_x_60) ;  /* 0x00000000004c8947 */ /* 0x000fec0003800000 */
[----:B------:R-:W-:-:S13]  /*3e50*/  ISETP.GT.AND P0, PT, R25, 0x7fefffff, PT ;  /* 0x7fefffff1900780c */ /* 0x000fda0003f04270 */
[----:B------:R-:W-:Y:S05]  /*3e60*/  @P0 BRA `(.L_x_61) ;  /* 0x0000000000400947 */ /* 0x000fea0003800000 */
[----:B------:R-:W-:Y:S01]  /*3e70*/  DMUL R24, R24, 8.11296384146066816958e+31 ;  /* 0x4690000018187828 */ /* 0x000fe20000000000 */
[----:B------:R-:W-:Y:S01]  /*3e80*/  MOV R22, RZ ;  /* 0x000000ff00167202 */ /* 0x000fe20000000f00 */
[----:B------:R-:W-:Y:S02]  /*3e90*/  IMAD.MOV.U32 R10, RZ, RZ, 0x0 ;  /* 0x00000000ff0a7424 */ /* 0x000fe400078e00ff */
[----:B------:R-:W-:Y:S02]  /*3ea0*/  IMAD.MOV.U32 R11, RZ, RZ, 0x3fd80000 ;  /* 0x3fd80000ff0b7424 */ /* 0x000fe400078e00ff */
[----:B------:R-:W0:Y:S02]  /*3eb0*/  MUFU.RSQ64H R23, R25 ;  /* 0x0000001900177308 */ /* 0x000e240000001c00 */
[----:B0-----:R-:W-:-:S08]  /*3ec0*/  DMUL R20, R22, R22 ;  /* 0x0000001616147228 */ /* 0x001fd00000000000 */
[----:B------:R-:W-:-:S08]  /*3ed0*/  DFMA R20, R24, -R20, 1 ;  /* 0x3ff000001814742b */ /* 0x000fd00000000814 */
[----:B------:R-:W-:Y:S02]  /*3ee0*/  DFMA R10, R20, R10, 0.5 ;  /* 0x3fe00000140a742b */ /* 0x000fe4000000000a */
[----:B------:R-:W-:-:S08]  /*3ef0*/  DMUL R20, R22, R20 ;  /* 0x0000001416147228 */ /* 0x000fd00000000000 */
[----:B------:R-:W-:-:S08]  /*3f00*/  DFMA R20, R10, R20, R22 ;  /* 0x000000140a14722b */ /* 0x000fd00000000016 */
[----:B------:R-:W-:Y:S02]  /*3f10*/  DMUL R10, R24, R20 ;  /* 0x00000014180a7228 */ /* 0x000fe40000000000 */
[----:B------:R-:W-:-:S06]  /*3f20*/  IADD3 R21, PT, PT, R21, -0x100000, RZ ;  /* 0xfff0000015157810 */ /* 0x000fcc0007ffe0ff */
[----:B------:R-:W-:-:S08]  /*3f30*/  DFMA R22, R10, -R10, R24 ;  /* 0x8000000a0a16722b */ /* 0x000fd00000000018 */
[----:B------:R-:W-:-:S10]  /*3f40*/  DFMA R10, R20, R22, R10 ;  /* 0x00000016140a722b */ /* 0x000fd4000000000a */
[----:B------:R-:W-:Y:S01]  /*3f50*/  VIADD R11, R11, 0xfcb00000 ;  /* 0xfcb000000b0b7836 */ /* 0x000fe20000000000 */
[----:B------:R-:W-:Y:S06]  /*3f60*/  BRA `(.L_x_60) ;  /* 0x0000000000047947 */ /* 0x000fec0003800000 */
.L_x_61:
[----:B------:R-:W-:-:S11]  /*3f70*/  DADD R10, R24, R24 ;  /* 0x00000000180a7229 */ /* 0x000fd60000000018 */
.L_x_60:
[----:B------:R-:W-:Y:S05]  /*3f80*/  BSYNC.RECONVERGENT B2 ;  /* 0x0000000000027941 */ /* 0x000fea0003800200 */
.L_x_58:
[----:B------:R-:W-:Y:S01]  /*3f90*/  IMAD.MOV.U32 R27, RZ, RZ, 0x0 ;  /* 0x00000000ff1b7424 */ /* 0x000fe200078e00ff */
[----:B------:R-:W-:Y:S01]  /*3fa0*/  MOV R31, R11 ;  /* 0x0000000b001f7202 */ /* 0x000fe20000000f00 */
[----:B------:R-:W-:Y:S02]  /*3fb0*/  IMAD.MOV.U32 R30, RZ, RZ, R10 ;  /* 0x000000ffff1e7224 */ /* 0x000fe400078e000a */
[----:B------:R-:W-:Y:S05]  /*3fc0*/  RET.REL.NODEC R26 `(_Z10SDH_kernel14atom_list_descP10hist_entryiii) ;  /* 0xffffffc01a0c7950 */ /* 0x000fea0003c3ffff */
.L_x_62:
[----:B------:R-:W-:-:S00]  /*3fd0*/  BRA `(.L_x_62) ;  /* 0xfffffffc00fc7947 */ /* 0x000fc0000383ffff */
[----:B------:R-:W-:-:S00]  /*3fe0*/  NOP ;  /* 0x0000000000007918 */ /* 0x000fc00000000000 */
        /* <DEDUP_REMOVED lines=9> */
.L_x_64:


//--------------------- .nv.shared._Z10SDH_kernel14atom_list_descP10hist_entryiii --------------------------
	.section	.nv.shared._Z10SDH_kernel14atom_list_descP10hist_entryiii,"aw",@nobits
	.sectionflags	@""
	.align	16
	.zero		1024


//--------------------- .nv.shared.reserved.0     --------------------------
	.section	.nv.shared.reserved.0,"aw",@nobits
	.weak		__nv_reservedSMEM_offset_0_alias
	.size		__nv_reservedSMEM_offset_0_alias, 0, 64
	.other		__nv_reservedSMEM_offset_0_alias,@"STO_CUDA_RESERVED_SHARED STV_DEFAULT"
__nv_reservedSMEM_offset_0_alias:
	.zero		0
	.zero		64


//--------------------- .nv.constant0._Z10SDH_kernel14atom_list_descP10hist_entryiii --------------------------
	.section	.nv.constant0._Z10SDH_kernel14atom_list_descP10hist_entryiii,"a",@progbits
	.sectionflags	@""
	.align	4
.nv.constant0._Z10SDH_kernel14atom_list_descP10hist_entryiii:
	.zero		940


//--------------------- SYMBOLS --------------------------

	.type		.nv.reservedSmem.offset0,@object
	.size		.nv.reservedSmem.offset0,0x4
	.type		.nv.reservedSmem.cap,@object
	.size		.nv.reservedSmem.cap,0x4
